//
// Generated by NVIDIA NVVM Compiler
//
// Compiler Build ID: CL-36424714
// Cuda compilation tools, release 13.0, V13.0.88
// Based on NVVM 20.0.0
//

.version 9.0
.target sm_100
.address_size 64

	// .globl	_Z4waveiPdS_S_

.visible .entry _Z4waveiPdS_S_(
	.param .u32 _Z4waveiPdS_S__param_0,
	.param .u64 .ptr .align 1 _Z4waveiPdS_S__param_1,
	.param .u64 .ptr .align 1 _Z4waveiPdS_S__param_2,
	.param .u64 .ptr .align 1 _Z4waveiPdS_S__param_3
)
{
	.reg .pred 	%p<31>;
	.reg .b32 	%r<67>;
	.reg .b64 	%rd<104>;
	.reg .b64 	%fd<92>;

	ld.param.u32 	%r27, [_Z4waveiPdS_S__param_0];
	ld.param.u64 	%rd12, [_Z4waveiPdS_S__param_1];
	ld.param.u64 	%rd13, [_Z4waveiPdS_S__param_2];
	ld.param.u64 	%rd14, [_Z4waveiPdS_S__param_3];
	cvta.to.global.u64 	%rd1, %rd14;
	cvta.to.global.u64 	%rd2, %rd12;
	cvta.to.global.u64 	%rd3, %rd13;
	setp.lt.s32 	%p1, %r27, 1;
	@%p1 bra 	$L__BB0_43;
	add.s32 	%r1, %r27, -1;
	and.b32  	%r2, %r27, 3;
	and.b32  	%r3, %r27, 7;
	and.b32  	%r4, %r27, 2147483644;
	and.b32  	%r5, %r27, 1;
	mov.b32 	%r59, 0;
$L__BB0_2:
	setp.ne.s32 	%p2, %r59, %r1;
	setp.ne.s32 	%p3, %r59, 0;
	mul.lo.s32 	%r7, %r59, %r27;
	add.s32 	%r8, %r7, -1;
	sub.s32 	%r9, %r7, %r27;
	add.s32 	%r59, %r59, 1;
	shl.b32 	%r29, %r27, 1;
	add.s32 	%r11, %r9, %r29;
	and.pred  	%p4, %p2, %p3;
	@%p4 bra 	$L__BB0_14;
	setp.lt.u32 	%p23, %r27, 8;
	mov.b32 	%r62, 0;
	@%p23 bra 	$L__BB0_6;
	mov.b32 	%r60, 0;
$L__BB0_5:
	.pragma "nounroll";
	add.s32 	%r54, %r60, %r7;
	mul.wide.u32 	%rd82, %r54, 8;
	add.s64 	%rd83, %rd1, %rd82;
	mov.b64 	%rd84, 0;
	st.global.u64 	[%rd83], %rd84;
	st.global.u64 	[%rd83+8], %rd84;
	st.global.u64 	[%rd83+16], %rd84;
	st.global.u64 	[%rd83+24], %rd84;
	st.global.u64 	[%rd83+32], %rd84;
	st.global.u64 	[%rd83+40], %rd84;
	st.global.u64 	[%rd83+48], %rd84;
	st.global.u64 	[%rd83+56], %rd84;
	add.s32 	%r60, %r60, 8;
	and.b32  	%r62, %r27, 2147483640;
	setp.ne.s32 	%p24, %r60, %r62;
	@%p24 bra 	$L__BB0_5;
$L__BB0_6:
	setp.eq.s32 	%p25, %r3, 0;
	@%p25 bra 	$L__BB0_42;
	add.s32 	%r55, %r3, -1;
	setp.lt.u32 	%p26, %r55, 3;
	@%p26 bra 	$L__BB0_9;
	add.s32 	%r56, %r62, %r7;
	mul.wide.u32 	%rd85, %r56, 8;
	add.s64 	%rd86, %rd1, %rd85;
	mov.b64 	%rd87, 0;
	st.global.u64 	[%rd86], %rd87;
	cvt.u64.u32 	%rd88, %r7;
	cvt.u64.u32 	%rd89, %r62;
	add.s64 	%rd90, %rd89, %rd88;
	shl.b64 	%rd91, %rd90, 3;
	add.s64 	%rd92, %rd1, %rd91;
	st.global.u64 	[%rd92+8], %rd87;
	st.global.u64 	[%rd92+16], %rd87;
	st.global.u64 	[%rd92+24], %rd87;
	add.s32 	%r62, %r62, 4;
$L__BB0_9:
	setp.eq.s32 	%p27, %r2, 0;
	@%p27 bra 	$L__BB0_42;
	setp.eq.s32 	%p28, %r2, 1;
	@%p28 bra 	$L__BB0_12;
	add.s32 	%r57, %r62, %r7;
	mul.wide.u32 	%rd93, %r57, 8;
	add.s64 	%rd94, %rd1, %rd93;
	mov.b64 	%rd95, 0;
	st.global.u64 	[%rd94], %rd95;
	cvt.u64.u32 	%rd96, %r7;
	cvt.u64.u32 	%rd97, %r62;
	add.s64 	%rd98, %rd97, %rd96;
	shl.b64 	%rd99, %rd98, 3;
	add.s64 	%rd100, %rd1, %rd99;
	st.global.u64 	[%rd100+8], %rd95;
	add.s32 	%r62, %r62, 2;
$L__BB0_12:
	setp.eq.s32 	%p29, %r5, 0;
	@%p29 bra 	$L__BB0_42;
	add.s32 	%r58, %r62, %r7;
	mul.wide.u32 	%rd101, %r58, 8;
	add.s64 	%rd102, %rd1, %rd101;
	mov.b64 	%rd103, 0;
	st.global.u64 	[%rd102], %rd103;
	bra.uni 	$L__BB0_42;
$L__BB0_14:
	setp.lt.u32 	%p5, %r27, 4;
	add.s32 	%r31, %r8, %r27;
	mul.wide.u32 	%rd15, %r31, 8;
	add.s64 	%rd4, %rd1, %rd15;
	mov.b32 	%r66, 0;
	@%p5 bra 	$L__BB0_29;
	mov.b32 	%r64, 0;
$L__BB0_16:
	.pragma "nounroll";
	setp.ne.s32 	%p6, %r64, 0;
	setp.ne.s32 	%p7, %r64, %r1;
	add.s32 	%r21, %r8, %r64;
	mul.wide.s32 	%rd16, %r21, 8;
	add.s64 	%rd5, %rd3, %rd16;
	and.pred  	%p8, %p7, %p6;
	@%p8 bra 	$L__BB0_18;
	add.s32 	%r37, %r64, %r7;
	mul.wide.u32 	%rd25, %r37, 8;
	add.s64 	%rd26, %rd1, %rd25;
	mov.b64 	%rd27, 0;
	st.global.u64 	[%rd26], %rd27;
	bra.uni 	$L__BB0_19;
$L__BB0_18:
	add.s32 	%r33, %r21, %r1;
	ld.global.f64 	%fd1, [%rd5];
	ld.global.f64 	%fd2, [%rd5+16];
	add.f64 	%fd3, %fd1, %fd2;
	add.s32 	%r34, %r64, %r9;
	mul.wide.s32 	%rd17, %r34, 8;
	add.s64 	%rd18, %rd3, %rd17;
	ld.global.f64 	%fd4, [%rd18];
	add.f64 	%fd5, %fd3, %fd4;
	add.s32 	%r35, %r33, 2;
	mul.wide.u32 	%rd19, %r35, 8;
	add.s64 	%rd20, %rd3, %rd19;
	ld.global.f64 	%fd6, [%rd20];
	add.f64 	%fd7, %fd5, %fd6;
	add.s32 	%r36, %r7, %r64;
	mul.wide.u32 	%rd21, %r36, 8;
	add.s64 	%rd22, %rd3, %rd21;
	ld.global.f64 	%fd8, [%rd22];
	fma.rn.f64 	%fd9, %fd8, 0dC010000000000000, %fd7;
	add.f64 	%fd10, %fd8, %fd8;
	add.s64 	%rd23, %rd2, %rd21;
	ld.global.f64 	%fd11, [%rd23];
	sub.f64 	%fd12, %fd10, %fd11;
	fma.rn.f64 	%fd13, %fd9, 0d3F847AE147AE147B, %fd12;
	add.s64 	%rd24, %rd1, %rd21;
	st.global.f64 	[%rd24], %fd13;
$L__BB0_19:
	add.s32 	%r38, %r27, -2;
	setp.eq.s32 	%p9, %r64, %r38;
	cvt.s64.s32 	%rd28, %r9;
	cvt.s64.s32 	%rd29, %r64;
	add.s64 	%rd30, %rd29, %rd28;
	shl.b64 	%rd31, %rd30, 3;
	add.s64 	%rd6, %rd3, %rd31;
	cvt.u64.u32 	%rd32, %r11;
	add.s64 	%rd33, %rd29, %rd32;
	shl.b64 	%rd34, %rd33, 3;
	add.s64 	%rd7, %rd3, %rd34;
	cvt.u64.u32 	%rd35, %r7;
	add.s64 	%rd36, %rd29, %rd35;
	shl.b64 	%rd37, %rd36, 3;
	add.s64 	%rd8, %rd1, %rd37;
	add.s64 	%rd9, %rd2, %rd37;
	add.s64 	%rd10, %rd3, %rd37;
	@%p9 bra 	$L__BB0_21;
	ld.global.f64 	%fd14, [%rd5+8];
	ld.global.f64 	%fd15, [%rd5+24];
	add.f64 	%fd16, %fd14, %fd15;
	ld.global.f64 	%fd17, [%rd6+8];
	add.f64 	%fd18, %fd16, %fd17;
	ld.global.f64 	%fd19, [%rd7+8];
	add.f64 	%fd20, %fd18, %fd19;
	ld.global.f64 	%fd21, [%rd10+8];
	fma.rn.f64 	%fd22, %fd21, 0dC010000000000000, %fd20;
	add.f64 	%fd23, %fd21, %fd21;
	ld.global.f64 	%fd24, [%rd9+8];
	sub.f64 	%fd25, %fd23, %fd24;
	fma.rn.f64 	%fd26, %fd22, 0d3F847AE147AE147B, %fd25;
	st.global.f64 	[%rd8+8], %fd26;
	bra.uni 	$L__BB0_22;
$L__BB0_21:
	mov.b64 	%rd38, 0;
	st.global.u64 	[%rd4], %rd38;
$L__BB0_22:
	add.s32 	%r39, %r27, -3;
	setp.eq.s32 	%p10, %r64, %r39;
	@%p10 bra 	$L__BB0_24;
	ld.global.f64 	%fd27, [%rd5+16];
	ld.global.f64 	%fd28, [%rd5+32];
	add.f64 	%fd29, %fd27, %fd28;
	ld.global.f64 	%fd30, [%rd6+16];
	add.f64 	%fd31, %fd29, %fd30;
	ld.global.f64 	%fd32, [%rd7+16];
	add.f64 	%fd33, %fd31, %fd32;
	ld.global.f64 	%fd34, [%rd10+16];
	fma.rn.f64 	%fd35, %fd34, 0dC010000000000000, %fd33;
	add.f64 	%fd36, %fd34, %fd34;
	ld.global.f64 	%fd37, [%rd9+16];
	sub.f64 	%fd38, %fd36, %fd37;
	fma.rn.f64 	%fd39, %fd35, 0d3F847AE147AE147B, %fd38;
	st.global.f64 	[%rd8+16], %fd39;
	bra.uni 	$L__BB0_25;
$L__BB0_24:
	mov.b64 	%rd39, 0;
	st.global.u64 	[%rd4], %rd39;
$L__BB0_25:
	add.s32 	%r40, %r27, -4;
	setp.eq.s32 	%p11, %r64, %r40;
	@%p11 bra 	$L__BB0_27;
	ld.global.f64 	%fd40, [%rd5+24];
	ld.global.f64 	%fd41, [%rd5+40];
	add.f64 	%fd42, %fd40, %fd41;
	ld.global.f64 	%fd43, [%rd6+24];
	add.f64 	%fd44, %fd42, %fd43;
	ld.global.f64 	%fd45, [%rd7+24];
	add.f64 	%fd46, %fd44, %fd45;
	ld.global.f64 	%fd47, [%rd10+24];
	fma.rn.f64 	%fd48, %fd47, 0dC010000000000000, %fd46;
	add.f64 	%fd49, %fd47, %fd47;
	ld.global.f64 	%fd50, [%rd9+24];
	sub.f64 	%fd51, %fd49, %fd50;
	fma.rn.f64 	%fd52, %fd48, 0d3F847AE147AE147B, %fd51;
	st.global.f64 	[%rd8+24], %fd52;
	bra.uni 	$L__BB0_28;
$L__BB0_27:
	mov.b64 	%rd40, 0;
	st.global.u64 	[%rd4], %rd40;
$L__BB0_28:
	add.s32 	%r64, %r64, 4;
	setp.ne.s32 	%p12, %r64, %r4;
	mov.u32 	%r66, %r4;
	@%p12 bra 	$L__BB0_16;
$L__BB0_29:
	setp.eq.s32 	%p13, %r2, 0;
	@%p13 bra 	$L__BB0_42;
	setp.eq.s32 	%p14, %r2, 1;
	@%p14 bra 	$L__BB0_38;
	setp.eq.s32 	%p15, %r66, 0;
	setp.eq.s32 	%p16, %r66, %r1;
	or.pred  	%p17, %p16, %p15;
	add.s32 	%r24, %r8, %r66;
	mul.wide.s32 	%rd41, %r24, 8;
	add.s64 	%rd11, %rd3, %rd41;
	@%p17 bra 	$L__BB0_33;
	ld.global.f64 	%fd53, [%rd11];
	add.s32 	%r41, %r24, %r1;
	ld.global.f64 	%fd54, [%rd11+16];
	add.f64 	%fd55, %fd53, %fd54;
	add.s32 	%r42, %r66, %r9;
	mul.wide.s32 	%rd42, %r42, 8;
	add.s64 	%rd43, %rd3, %rd42;
	ld.global.f64 	%fd56, [%rd43];
	add.f64 	%fd57, %fd55, %fd56;
	add.s32 	%r43, %r41, 2;
	mul.wide.u32 	%rd44, %r43, 8;
	add.s64 	%rd45, %rd3, %rd44;
	ld.global.f64 	%fd58, [%rd45];
	add.f64 	%fd59, %fd57, %fd58;
	add.s32 	%r44, %r7, %r66;
	mul.wide.u32 	%rd46, %r44, 8;
	add.s64 	%rd47, %rd3, %rd46;
	ld.global.f64 	%fd60, [%rd47];
	fma.rn.f64 	%fd61, %fd60, 0dC010000000000000, %fd59;
	add.f64 	%fd62, %fd60, %fd60;
	add.s64 	%rd48, %rd2, %rd46;
	ld.global.f64 	%fd63, [%rd48];
	sub.f64 	%fd64, %fd62, %fd63;
	fma.rn.f64 	%fd65, %fd61, 0d3F847AE147AE147B, %fd64;
	add.s64 	%rd49, %rd1, %rd46;
	st.global.f64 	[%rd49], %fd65;
	bra.uni 	$L__BB0_34;
$L__BB0_33:
	add.s32 	%r45, %r66, %r7;
	mul.wide.u32 	%rd50, %r45, 8;
	add.s64 	%rd51, %rd1, %rd50;
	mov.b64 	%rd52, 0;
	st.global.u64 	[%rd51], %rd52;
$L__BB0_34:
	add.s32 	%r46, %r27, -2;
	setp.eq.s32 	%p18, %r66, %r46;
	@%p18 bra 	$L__BB0_36;
	ld.global.f64 	%fd66, [%rd11+8];
	ld.global.f64 	%fd67, [%rd11+24];
	add.f64 	%fd68, %fd66, %fd67;
	cvt.s64.s32 	%rd53, %r9;
	cvt.u64.u32 	%rd54, %r66;
	add.s64 	%rd55, %rd54, %rd53;
	shl.b64 	%rd56, %rd55, 3;
	add.s64 	%rd57, %rd3, %rd56;
	ld.global.f64 	%fd69, [%rd57+8];
	add.f64 	%fd70, %fd68, %fd69;
	cvt.u64.u32 	%rd58, %r11;
	add.s64 	%rd59, %rd54, %rd58;
	shl.b64 	%rd60, %rd59, 3;
	add.s64 	%rd61, %rd3, %rd60;
	ld.global.f64 	%fd71, [%rd61+8];
	add.f64 	%fd72, %fd70, %fd71;
	cvt.u64.u32 	%rd62, %r7;
	add.s64 	%rd63, %rd54, %rd62;
	shl.b64 	%rd64, %rd63, 3;
	add.s64 	%rd65, %rd3, %rd64;
	ld.global.f64 	%fd73, [%rd65+8];
	fma.rn.f64 	%fd74, %fd73, 0dC010000000000000, %fd72;
	add.f64 	%fd75, %fd73, %fd73;
	add.s64 	%rd66, %rd2, %rd64;
	ld.global.f64 	%fd76, [%rd66+8];
	sub.f64 	%fd77, %fd75, %fd76;
	fma.rn.f64 	%fd78, %fd74, 0d3F847AE147AE147B, %fd77;
	add.s64 	%rd67, %rd1, %rd64;
	st.global.f64 	[%rd67+8], %fd78;
	bra.uni 	$L__BB0_37;
$L__BB0_36:
	mov.b64 	%rd68, 0;
	st.global.u64 	[%rd4], %rd68;
$L__BB0_37:
	add.s32 	%r66, %r66, 2;
$L__BB0_38:
	setp.eq.s32 	%p19, %r5, 0;
	@%p19 bra 	$L__BB0_42;
	setp.eq.s32 	%p20, %r66, 0;
	setp.eq.s32 	%p21, %r66, %r1;
	or.pred  	%p22, %p21, %p20;
	@%p22 bra 	$L__BB0_41;
	add.s32 	%r47, %r8, %r66;
	mul.wide.s32 	%rd69, %r47, 8;
	add.s64 	%rd70, %rd3, %rd69;
	ld.global.f64 	%fd79, [%rd70];
	ld.global.f64 	%fd80, [%rd70+16];
	add.f64 	%fd81, %fd79, %fd80;
	add.s32 	%r48, %r66, %r9;
	mul.wide.s32 	%rd71, %r48, 8;
	add.s64 	%rd72, %rd3, %rd71;
	ld.global.f64 	%fd82, [%rd72];
	add.f64 	%fd83, %fd81, %fd82;
	add.s32 	%r49, %r66, %r11;
	mul.wide.u32 	%rd73, %r49, 8;
	add.s64 	%rd74, %rd3, %rd73;
	ld.global.f64 	%fd84, [%rd74];
	add.f64 	%fd85, %fd83, %fd84;
	add.s32 	%r50, %r7, %r66;
	mul.wide.u32 	%rd75, %r50, 8;
	add.s64 	%rd76, %rd3, %rd75;
	ld.global.f64 	%fd86, [%rd76];
	fma.rn.f64 	%fd87, %fd86, 0dC010000000000000, %fd85;
	add.f64 	%fd88, %fd86, %fd86;
	add.s64 	%rd77, %rd2, %rd75;
	ld.global.f64 	%fd89, [%rd77];
	sub.f64 	%fd90, %fd88, %fd89;
	fma.rn.f64 	%fd91, %fd87, 0d3F847AE147AE147B, %fd90;
	add.s64 	%rd78, %rd1, %rd75;
	st.global.f64 	[%rd78], %fd91;
	bra.uni 	$L__BB0_42;
$L__BB0_41:
	add.s32 	%r51, %r66, %r7;
	mul.wide.u32 	%rd79, %r51, 8;
	add.s64 	%rd80, %rd1, %rd79;
	mov.b64 	%rd81, 0;
	st.global.u64 	[%rd80], %rd81;
$L__BB0_42:
	setp.ne.s32 	%p30, %r59, %r27;
	@%p30 bra 	$L__BB0_2;
$L__BB0_43:
	ret;

}
	// .globl	_Z11initForWaveddiPdS_S_
.visible .entry _Z11initForWaveddiPdS_S_(
	.param .f64 _Z11initForWaveddiPdS_S__param_0,
	.param .f64 _Z11initForWaveddiPdS_S__param_1,
	.param .u32 _Z11initForWaveddiPdS_S__param_2,
	.param .u64 .ptr .align 1 _Z11initForWaveddiPdS_S__param_3,
	.param .u64 .ptr .align 1 _Z11initForWaveddiPdS_S__param_4,
	.param .u64 .ptr .align 1 _Z11initForWaveddiPdS_S__param_5
)
{
	.reg .pred 	%p<18>;
	.reg .b32 	%r<87>;
	.reg .b32 	%f<9>;
	.reg .b64 	%rd<22>;
	.reg .b64 	%fd<130>;

	ld.param.u32 	%r23, [_Z11initForWaveddiPdS_S__param_2];
	ld.param.u64 	%rd9, [_Z11initForWaveddiPdS_S__param_3];
	ld.param.u64 	%rd10, [_Z11initForWaveddiPdS_S__param_4];
	cvta.to.global.u64 	%rd1, %rd10;
	cvta.to.global.u64 	%rd2, %rd9;
	add.s32 	%r1, %r23, -1;
	setp.lt.s32 	%p1, %r23, 3;
	@%p1 bra 	$L__BB1_18;
	cvt.rn.f64.u32 	%fd1, %r1;
	mov.f64 	%fd21, 0d4338000000000000;
	{
	.reg .b32 %temp; 
	mov.b64 	{%r25, %temp}, %fd21;
	}
	mov.f64 	%fd22, 0dC338000000000000;
	add.rn.f64 	%fd23, %fd21, %fd22;
	mul.f64 	%fd24, %fd23, 0dBFE62E42FEFA39EF;
	fma.rn.f64 	%fd25, %fd23, 0dBC7ABC9E3B39803F, %fd24;
	fma.rn.f64 	%fd26, %fd25, 0d3E5ADE1569CE2BDF, 0d3E928AF3FCA213EA;
	fma.rn.f64 	%fd27, %fd26, %fd25, 0d3EC71DEE62401315;
	fma.rn.f64 	%fd28, %fd27, %fd25, 0d3EFA01997C89EB71;
	fma.rn.f64 	%fd29, %fd28, %fd25, 0d3F2A01A014761F65;
	fma.rn.f64 	%fd30, %fd29, %fd25, 0d3F56C16C1852B7AF;
	fma.rn.f64 	%fd31, %fd30, %fd25, 0d3F81111111122322;
	fma.rn.f64 	%fd32, %fd31, %fd25, 0d3FA55555555502A1;
	fma.rn.f64 	%fd33, %fd32, %fd25, 0d3FC5555555555511;
	fma.rn.f64 	%fd34, %fd33, %fd25, 0d3FE000000000000B;
	fma.rn.f64 	%fd35, %fd34, %fd25, 0d3FF0000000000000;
	fma.rn.f64 	%fd36, %fd35, %fd25, 0d3FF0000000000000;
	{
	.reg .b32 %temp; 
	mov.b64 	{%r26, %temp}, %fd36;
	}
	{
	.reg .b32 %temp; 
	mov.b64 	{%temp, %r27}, %fd36;
	}
	shl.b32 	%r28, %r25, 20;
	add.s32 	%r29, %r28, %r27;
	mov.b64 	%fd37, {%r26, %r29};
	mov.f64 	%fd38, 0d8000000000000000;
	{
	.reg .b32 %temp; 
	mov.b64 	{%temp, %r30}, %fd38;
	}
	mov.b32 	%f4, %r30;
	abs.f32 	%f5, %f4;
	setp.lt.f32 	%p2, %f5, 0f4086232B;
	setp.geu.f32 	%p3, %f5, 0f40874800;
	shr.u32 	%r31, %r25, 31;
	add.s32 	%r32, %r25, %r31;
	shr.s32 	%r33, %r32, 1;
	shl.b32 	%r34, %r33, 20;
	add.s32 	%r35, %r27, %r34;
	mov.b64 	%fd39, {%r26, %r35};
	sub.s32 	%r36, %r25, %r33;
	shl.b32 	%r37, %r36, 20;
	add.s32 	%r38, %r37, 1072693248;
	mov.b32 	%r39, 0;
	mov.b64 	%fd40, {%r39, %r38};
	mul.f64 	%fd41, %fd40, %fd39;
	selp.f64 	%fd42, 0d7FF0000000000000, %fd41, %p3;
	selp.f64 	%fd43, %fd37, %fd42, %p2;
	mul.f64 	%fd2, %fd43, 0d402FD4BBAB8B494C;
	and.b32  	%r40, %r23, 2147483646;
	neg.s32 	%r2, %r40;
	mov.b32 	%r82, 1;
$L__BB1_2:
	setp.eq.s32 	%p4, %r23, 3;
	cvt.rn.f64.u32 	%fd44, %r82;
	div.rn.f64 	%fd45, %fd44, %fd1;
	add.f64 	%fd46, %fd45, 0dBFE0000000000000;
	div.rn.f64 	%fd47, %fd46, 0d3FB999999999999A;
	mul.f64 	%fd3, %fd47, %fd47;
	mul.lo.s32 	%r4, %r82, %r23;
	mov.b32 	%r86, 1;
	@%p4 bra 	$L__BB1_12;
	mul.wide.u32 	%rd11, %r4, 8;
	add.s64 	%rd12, %rd2, %rd11;
	add.s64 	%rd21, %rd12, 16;
	add.s64 	%rd13, %rd1, %rd11;
	add.s64 	%rd20, %rd13, 16;
	mov.f64 	%fd126, 0d3FF0000000000000;
	mov.b32 	%r85, 2;
	mov.u32 	%r83, %r4;
	mov.u32 	%r84, %r2;
$L__BB1_4:
	div.rn.f64 	%fd49, %fd126, %fd1;
	add.f64 	%fd50, %fd49, 0dBFE0000000000000;
	div.rn.f64 	%fd51, %fd50, 0d3FB999999999999A;
	fma.rn.f64 	%fd52, %fd51, %fd51, %fd3;
	mul.f64 	%fd5, %fd52, 0dBFE0000000000000;
	fma.rn.f64 	%fd53, %fd5, 0d3FF71547652B82FE, 0d4338000000000000;
	{
	.reg .b32 %temp; 
	mov.b64 	{%r8, %temp}, %fd53;
	}
	mov.f64 	%fd54, 0dC338000000000000;
	add.rn.f64 	%fd55, %fd53, %fd54;
	fma.rn.f64 	%fd56, %fd55, 0dBFE62E42FEFA39EF, %fd5;
	fma.rn.f64 	%fd57, %fd55, 0dBC7ABC9E3B39803F, %fd56;
	fma.rn.f64 	%fd58, %fd57, 0d3E5ADE1569CE2BDF, 0d3E928AF3FCA213EA;
	fma.rn.f64 	%fd59, %fd58, %fd57, 0d3EC71DEE62401315;
	fma.rn.f64 	%fd60, %fd59, %fd57, 0d3EFA01997C89EB71;
	fma.rn.f64 	%fd61, %fd60, %fd57, 0d3F2A01A014761F65;
	fma.rn.f64 	%fd62, %fd61, %fd57, 0d3F56C16C1852B7AF;
	fma.rn.f64 	%fd63, %fd62, %fd57, 0d3F81111111122322;
	fma.rn.f64 	%fd64, %fd63, %fd57, 0d3FA55555555502A1;
	fma.rn.f64 	%fd65, %fd64, %fd57, 0d3FC5555555555511;
	fma.rn.f64 	%fd66, %fd65, %fd57, 0d3FE000000000000B;
	fma.rn.f64 	%fd67, %fd66, %fd57, 0d3FF0000000000000;
	fma.rn.f64 	%fd68, %fd67, %fd57, 0d3FF0000000000000;
	{
	.reg .b32 %temp; 
	mov.b64 	{%r9, %temp}, %fd68;
	}
	{
	.reg .b32 %temp; 
	mov.b64 	{%temp, %r10}, %fd68;
	}
	shl.b32 	%r43, %r8, 20;
	add.s32 	%r44, %r43, %r10;
	mov.b64 	%fd127, {%r9, %r44};
	{
	.reg .b32 %temp; 
	mov.b64 	{%temp, %r45}, %fd5;
	}
	mov.b32 	%f6, %r45;
	abs.f32 	%f1, %f6;
	setp.lt.f32 	%p5, %f1, 0f4086232B;
	@%p5 bra 	$L__BB1_7;
	setp.lt.f64 	%p6, %fd5, 0d0000000000000000;
	add.f64 	%fd69, %fd5, 0d7FF0000000000000;
	selp.f64 	%fd127, 0d0000000000000000, %fd69, %p6;
	setp.geu.f32 	%p7, %f1, 0f40874800;
	@%p7 bra 	$L__BB1_7;
	shr.u32 	%r46, %r8, 31;
	add.s32 	%r47, %r8, %r46;
	shr.s32 	%r48, %r47, 1;
	shl.b32 	%r49, %r48, 20;
	add.s32 	%r50, %r10, %r49;
	mov.b64 	%fd70, {%r9, %r50};
	sub.s32 	%r51, %r8, %r48;
	shl.b32 	%r52, %r51, 20;
	add.s32 	%r53, %r52, 1072693248;
	mov.b32 	%r54, 0;
	mov.b64 	%fd71, {%r54, %r53};
	mul.f64 	%fd127, %fd71, %fd70;
$L__BB1_7:
	mul.f64 	%fd72, %fd127, 0d402FD4BBAB8B494C;
	div.rn.f64 	%fd73, %fd72, %fd2;
	add.s32 	%r55, %r83, 1;
	mul.wide.u32 	%rd14, %r55, 8;
	add.s64 	%rd15, %rd2, %rd14;
	st.global.f64 	[%rd15], %fd73;
	add.s64 	%rd16, %rd1, %rd14;
	st.global.f64 	[%rd16], %fd73;
	cvt.rn.f64.u32 	%fd74, %r85;
	div.rn.f64 	%fd75, %fd74, %fd1;
	add.f64 	%fd76, %fd75, 0dBFE0000000000000;
	div.rn.f64 	%fd77, %fd76, 0d3FB999999999999A;
	fma.rn.f64 	%fd78, %fd77, %fd77, %fd3;
	mul.f64 	%fd10, %fd78, 0dBFE0000000000000;
	fma.rn.f64 	%fd79, %fd10, 0d3FF71547652B82FE, 0d4338000000000000;
	{
	.reg .b32 %temp; 
	mov.b64 	{%r11, %temp}, %fd79;
	}
	mov.f64 	%fd80, 0dC338000000000000;
	add.rn.f64 	%fd81, %fd79, %fd80;
	fma.rn.f64 	%fd82, %fd81, 0dBFE62E42FEFA39EF, %fd10;
	fma.rn.f64 	%fd83, %fd81, 0dBC7ABC9E3B39803F, %fd82;
	fma.rn.f64 	%fd84, %fd83, 0d3E5ADE1569CE2BDF, 0d3E928AF3FCA213EA;
	fma.rn.f64 	%fd85, %fd84, %fd83, 0d3EC71DEE62401315;
	fma.rn.f64 	%fd86, %fd85, %fd83, 0d3EFA01997C89EB71;
	fma.rn.f64 	%fd87, %fd86, %fd83, 0d3F2A01A014761F65;
	fma.rn.f64 	%fd88, %fd87, %fd83, 0d3F56C16C1852B7AF;
	fma.rn.f64 	%fd89, %fd88, %fd83, 0d3F81111111122322;
	fma.rn.f64 	%fd90, %fd89, %fd83, 0d3FA55555555502A1;
	fma.rn.f64 	%fd91, %fd90, %fd83, 0d3FC5555555555511;
	fma.rn.f64 	%fd92, %fd91, %fd83, 0d3FE000000000000B;
	fma.rn.f64 	%fd93, %fd92, %fd83, 0d3FF0000000000000;
	fma.rn.f64 	%fd94, %fd93, %fd83, 0d3FF0000000000000;
	{
	.reg .b32 %temp; 
	mov.b64 	{%r12, %temp}, %fd94;
	}
	{
	.reg .b32 %temp; 
	mov.b64 	{%temp, %r13}, %fd94;
	}
	shl.b32 	%r56, %r11, 20;
	add.s32 	%r57, %r56, %r13;
	mov.b64 	%fd128, {%r12, %r57};
	{
	.reg .b32 %temp; 
	mov.b64 	{%temp, %r58}, %fd10;
	}
	mov.b32 	%f7, %r58;
	abs.f32 	%f2, %f7;
	setp.lt.f32 	%p8, %f2, 0f4086232B;
	@%p8 bra 	$L__BB1_10;
	setp.lt.f64 	%p9, %fd10, 0d0000000000000000;
	add.f64 	%fd95, %fd10, 0d7FF0000000000000;
	selp.f64 	%fd128, 0d0000000000000000, %fd95, %p9;
	setp.geu.f32 	%p10, %f2, 0f40874800;
	@%p10 bra 	$L__BB1_10;
	shr.u32 	%r59, %r11, 31;
	add.s32 	%r60, %r11, %r59;
	shr.s32 	%r61, %r60, 1;
	shl.b32 	%r62, %r61, 20;
	add.s32 	%r63, %r13, %r62;
	mov.b64 	%fd96, {%r12, %r63};
	sub.s32 	%r64, %r11, %r61;
	shl.b32 	%r65, %r64, 20;
	add.s32 	%r66, %r65, 1072693248;
	mov.b32 	%r67, 0;
	mov.b64 	%fd97, {%r67, %r66};
	mul.f64 	%fd128, %fd97, %fd96;
$L__BB1_10:
	mul.f64 	%fd98, %fd128, 0d402FD4BBAB8B494C;
	div.rn.f64 	%fd99, %fd98, %fd2;
	st.global.f64 	[%rd21], %fd99;
	st.global.f64 	[%rd20], %fd99;
	add.f64 	%fd126, %fd126, 0d4000000000000000;
	add.s32 	%r85, %r85, 2;
	add.s64 	%rd21, %rd21, 16;
	add.s64 	%rd20, %rd20, 16;
	add.s32 	%r84, %r84, 2;
	add.s32 	%r83, %r83, 2;
	setp.ne.s32 	%p11, %r84, -2;
	@%p11 bra 	$L__BB1_4;
	add.s32 	%r86, %r85, -1;
$L__BB1_12:
	and.b32  	%r68, %r23, 1;
	setp.eq.b32 	%p12, %r68, 1;
	not.pred 	%p13, %p12;
	@%p13 bra 	$L__BB1_17;
	cvt.rn.f64.u32 	%fd100, %r86;
	div.rn.f64 	%fd101, %fd100, %fd1;
	add.f64 	%fd102, %fd101, 0dBFE0000000000000;
	div.rn.f64 	%fd103, %fd102, 0d3FB999999999999A;
	fma.rn.f64 	%fd104, %fd103, %fd103, %fd3;
	mul.f64 	%fd16, %fd104, 0dBFE0000000000000;
	fma.rn.f64 	%fd105, %fd16, 0d3FF71547652B82FE, 0d4338000000000000;
	{
	.reg .b32 %temp; 
	mov.b64 	{%r19, %temp}, %fd105;
	}
	mov.f64 	%fd106, 0dC338000000000000;
	add.rn.f64 	%fd107, %fd105, %fd106;
	fma.rn.f64 	%fd108, %fd107, 0dBFE62E42FEFA39EF, %fd16;
	fma.rn.f64 	%fd109, %fd107, 0dBC7ABC9E3B39803F, %fd108;
	fma.rn.f64 	%fd110, %fd109, 0d3E5ADE1569CE2BDF, 0d3E928AF3FCA213EA;
	fma.rn.f64 	%fd111, %fd110, %fd109, 0d3EC71DEE62401315;
	fma.rn.f64 	%fd112, %fd111, %fd109, 0d3EFA01997C89EB71;
	fma.rn.f64 	%fd113, %fd112, %fd109, 0d3F2A01A014761F65;
	fma.rn.f64 	%fd114, %fd113, %fd109, 0d3F56C16C1852B7AF;
	fma.rn.f64 	%fd115, %fd114, %fd109, 0d3F81111111122322;
	fma.rn.f64 	%fd116, %fd115, %fd109, 0d3FA55555555502A1;
	fma.rn.f64 	%fd117, %fd116, %fd109, 0d3FC5555555555511;
	fma.rn.f64 	%fd118, %fd117, %fd109, 0d3FE000000000000B;
	fma.rn.f64 	%fd119, %fd118, %fd109, 0d3FF0000000000000;
	fma.rn.f64 	%fd120, %fd119, %fd109, 0d3FF0000000000000;
	{
	.reg .b32 %temp; 
	mov.b64 	{%r20, %temp}, %fd120;
	}
	{
	.reg .b32 %temp; 
	mov.b64 	{%temp, %r21}, %fd120;
	}
	shl.b32 	%r69, %r19, 20;
	add.s32 	%r70, %r69, %r21;
	mov.b64 	%fd129, {%r20, %r70};
	{
	.reg .b32 %temp; 
	mov.b64 	{%temp, %r71}, %fd16;
	}
	mov.b32 	%f8, %r71;
	abs.f32 	%f3, %f8;
	setp.lt.f32 	%p14, %f3, 0f4086232B;
	@%p14 bra 	$L__BB1_16;
	setp.lt.f64 	%p15, %fd16, 0d0000000000000000;
	add.f64 	%fd121, %fd16, 0d7FF0000000000000;
	selp.f64 	%fd129, 0d0000000000000000, %fd121, %p15;
	setp.geu.f32 	%p16, %f3, 0f40874800;
	@%p16 bra 	$L__BB1_16;
	shr.u32 	%r72, %r19, 31;
	add.s32 	%r73, %r19, %r72;
	shr.s32 	%r74, %r73, 1;
	shl.b32 	%r75, %r74, 20;
	add.s32 	%r76, %r21, %r75;
	mov.b64 	%fd122, {%r20, %r76};
	sub.s32 	%r77, %r19, %r74;
	shl.b32 	%r78, %r77, 20;
	add.s32 	%r79, %r78, 1072693248;
	mov.b32 	%r80, 0;
	mov.b64 	%fd123, {%r80, %r79};
	mul.f64 	%fd129, %fd123, %fd122;
$L__BB1_16:
	mul.f64 	%fd124, %fd129, 0d402FD4BBAB8B494C;
	div.rn.f64 	%fd125, %fd124, %fd2;
	add.s32 	%r81, %r86, %r4;
	mul.wide.u32 	%rd17, %r81, 8;
	add.s64 	%rd18, %rd2, %rd17;
	st.global.f64 	[%rd18], %fd125;
	add.s64 	%rd19, %rd1, %rd17;
	st.global.f64 	[%rd19], %fd125;
$L__BB1_17:
	add.s32 	%r82, %r82, 1;
	setp.ne.s32 	%p17, %r82, %r1;
	@%p17 bra 	$L__BB1_2;
$L__BB1_18:
	ret;

}


// ===== COMPILED SASS (sm_100) =====

	.target	sm_100

	.elftype	@"ET_EXEC"


//--------------------- .note.nv.tkinfo           --------------------------
	.section	.note.nv.tkinfo,"",@"SHT_NOTE"
	.sectionflags	@"SHF_NOTE_NV_TKINFO"
	.tkinfo
        /*0018*/ 	.word	0x00000002
        /*0030*/ 	.string	""
        /*0030*/ 	.string	"ptxas"
        /*0030*/ 	.string	"Cuda compilation tools, release 13.0, V13.0.88"
        /*0030*/ 	.string	"Build cuda_13.0.r13.0/compiler.36424714_0"
        /*0030*/ 	.string	"-arch sm_100 -m 64 "



//--------------------- .note.nv.cuinfo           --------------------------
	.section	.note.nv.cuinfo,"",@"SHT_NOTE"
	.sectionflags	@"SHF_NOTE_NV_CUINFO"
        /*0018*/ 	.short	0x0002
        /*001a*/ 	.short	0x0064
        /*001c*/ 	.short	0x0082
	.zero		2


//--------------------- .nv.info                  --------------------------
	.section	.nv.info,"",@"SHT_CUDA_INFO"
	.align	4


	//----- nvinfo : EIATTR_REGCOUNT
	.align		4
        /*0000*/ 	.byte	0x04, 0x2f
        /*0002*/ 	.short	(.L_1 - .L_0)
	.align		4
.L_0:
        /*0004*/ 	.word	index@(_Z4waveiPdS_S_)
        /*0008*/ 	.word	0x00000028


	//----- nvinfo : EIATTR_FRAME_SIZE
	.align		4
.L_1:
        /*000c*/ 	.byte	0x04, 0x11
        /*000e*/ 	.short	(.L_3 - .L_2)
	.align		4
.L_2:
        /*0010*/ 	.word	index@(_Z4waveiPdS_S_)
        /*0014*/ 	.word	0x00000000


	//----- nvinfo : EIATTR_REGCOUNT
	.align		4
.L_3:
        /*0018*/ 	.byte	0x04, 0x2f
        /*001a*/ 	.short	(.L_5 - .L_4)
	.align		4
.L_4:
        /*001c*/ 	.word	index@(_Z11initForWaveddiPdS_S_)
        /*0020*/ 	.word	0x0000001e


	//----- nvinfo : EIATTR_FRAME_SIZE
	.align		4
.L_5:
        /*0024*/ 	.byte	0x04, 0x11
        /*0026*/ 	.short	(.L_7 - .L_6)
	.align		4
.L_6:
        /*0028*/ 	.word	index@($__internal_0_$__cuda_sm20_div_rn_f64_full)
        /*002c*/ 	.word	0x00000000


	//----- nvinfo : EIATTR_FRAME_SIZE
	.align		4
.L_7:
        /*0030*/ 	.byte	0x04, 0x11
        /*0032*/ 	.short	(.L_9 - .L_8)
	.align		4
.L_8:
        /*0034*/ 	.word	index@(_Z11initForWaveddiPdS_S_)
        /*0038*/ 	.word	0x00000000


	//----- nvinfo : EIATTR_MIN_STACK_SIZE
	.align		4
.L_9:
        /*003c*/ 	.byte	0x04, 0x12
        /*003e*/ 	.short	(.L_11 - .L_10)
	.align		4
.L_10:
        /*0040*/ 	.word	index@(_Z11initForWaveddiPdS_S_)
        /*0044*/ 	.word	0x00000000


	//----- nvinfo : EIATTR_MIN_STACK_SIZE
	.align		4
.L_11:
        /*0048*/ 	.byte	0x04, 0x12
        /*004a*/ 	.short	(.L_13 - .L_12)
	.align		4
.L_12:
        /*004c*/ 	.word	index@(_Z4waveiPdS_S_)
        /*0050*/ 	.word	0x00000000
.L_13:


//--------------------- .nv.compat                --------------------------
	.section	.nv.compat,"",@"SHT_CUDA_COMPAT_INFO"
	.align	4
        /*0000*/ 	.byte	0x02, 0x09, 0x00, 0x00, 0x02, 0x02, 0x01, 0x00, 0x02, 0x05, 0x05, 0x00, 0x03, 0x07, 0x01, 0x01
        /*0010*/ 	.byte	0x02, 0x03, 0x00, 0x00, 0x02, 0x06, 0x01, 0x00, 0x04, 0x0b, 0x08, 0x00, 0x01, 0x00, 0x00, 0x00
        /*0020*/ 	.byte	0x00, 0x00, 0x00, 0x00


//--------------------- .nv.info._Z11initForWaveddiPdS_S_ --------------------------
	.section	.nv.info._Z11initForWaveddiPdS_S_,"",@"SHT_CUDA_INFO"
	.sectionflags	@""
	.align	4


	//----- nvinfo : EIATTR_CUDA_API_VERSION
	.align		4
        /*0000*/ 	.byte	0x04, 0x37
        /*0002*/ 	.short	(.L_15 - .L_14)
.L_14:
        /*0004*/ 	.word	0x00000082


	//----- nvinfo : EIATTR_KPARAM_INFO
	.align		4
.L_15:
        /*0008*/ 	.byte	0x04, 0x17
        /*000a*/ 	.short	(.L_17 - .L_16)
.L_16:
        /*000c*/ 	.word	0x00000000
        /*0010*/ 	.short	0x0005
        /*0012*/ 	.short	0x0028
        /*0014*/ 	.byte	0x00, 0xf5, 0x21, 0x00


	//----- nvinfo : EIATTR_KPARAM_INFO
	.align		4
.L_17:
        /*0018*/ 	.byte	0x04, 0x17
        /*001a*/ 	.short	(.L_19 - .L_18)
.L_18:
        /*001c*/ 	.word	0x00000000
        /*0020*/ 	.short	0x0004
        /*0022*/ 	.short	0x0020
        /*0024*/ 	.byte	0x00, 0xf5, 0x21, 0x00


	//----- nvinfo : EIATTR_KPARAM_INFO
	.align		4
.L_19:
        /*0028*/ 	.byte	0x04, 0x17
        /*002a*/ 	.short	(.L_21 - .L_20)
.L_20:
        /*002c*/ 	.word	0x00000000
        /*0030*/ 	.short	0x0003
        /*0032*/ 	.short	0x0018
        /*0034*/ 	.byte	0x00, 0xf5, 0x21, 0x00


	//----- nvinfo : EIATTR_KPARAM_INFO
	.align		4
.L_21:
        /*0038*/ 	.byte	0x04, 0x17
        /*003a*/ 	.short	(.L_23 - .L_22)
.L_22:
        /*003c*/ 	.word	0x00000000
        /*0040*/ 	.short	0x0002
        /*0042*/ 	.short	0x0010
        /*0044*/ 	.byte	0x00, 0xf0, 0x11, 0x00


	//----- nvinfo : EIATTR_KPARAM_INFO
	.align		4
.L_23:
        /*0048*/ 	.byte	0x04, 0x17
        /*004a*/ 	.short	(.L_25 - .L_24)
.L_24:
        /*004c*/ 	.word	0x00000000
        /*0050*/ 	.short	0x0001
        /*0052*/ 	.short	0x0008
        /*0054*/ 	.byte	0x00, 0xf0, 0x21, 0x00


	//----- nvinfo : EIATTR_KPARAM_INFO
	.align		4
.L_25:
        /*0058*/ 	.byte	0x04, 0x17
        /*005a*/ 	.short	(.L_27 - .L_26)
.L_26:
        /*005c*/ 	.word	0x00000000
        /*0060*/ 	.short	0x0000
        /*0062*/ 	.short	0x0000
        /*0064*/ 	.byte	0x00, 0xf0, 0x21, 0x00


	//----- nvinfo : EIATTR_SPARSE_MMA_MASK
	.align		4
.L_27:
        /*0068*/ 	.byte	0x03, 0x50
        /*006a*/ 	.short	0x0000


	//----- nvinfo : EIATTR_MAXREG_COUNT
	.align		4
        /*006c*/ 	.byte	0x03, 0x1b
        /*006e*/ 	.short	0x00ff


	//----- nvinfo : EIATTR_MERCURY_ISA_VERSION
	.align		4
        /*0070*/ 	.byte	0x03, 0x5f
        /*0072*/ 	.short	0x0101


	//----- nvinfo : EIATTR_VRC_CTA_INIT_COUNT
	.align		4
        /*0074*/ 	.byte	0x02, 0x4a
	.zero		1
	.zero		1


	//----- nvinfo : EIATTR_EXIT_INSTR_OFFSETS
	.align		4
        /*0078*/ 	.byte	0x04, 0x1c
        /*007a*/ 	.short	(.L_29 - .L_28)


	//   ....[0]....
.L_28:
        /*007c*/ 	.word	0x00000040


	//   ....[1]....
        /*0080*/ 	.word	0x00002170


	//----- nvinfo : EIATTR_CRS_STACK_SIZE
	.align		4
.L_29:
        /*0084*/ 	.byte	0x04, 0x1e
        /*0086*/ 	.short	(.L_31 - .L_30)
.L_30:
        /*0088*/ 	.word	0x00000000


	//----- nvinfo : EIATTR_CBANK_PARAM_SIZE
	.align		4
.L_31:
        /*008c*/ 	.byte	0x03, 0x19
        /*008e*/ 	.short	0x0030


	//----- nvinfo : EIATTR_PARAM_CBANK
	.align		4
        /*0090*/ 	.byte	0x04, 0x0a
        /*0092*/ 	.short	(.L_33 - .L_32)
	.align		4
.L_32:
        /*0094*/ 	.word	index@(.nv.constant0._Z11initForWaveddiPdS_S_)
        /*0098*/ 	.short	0x0380
        /*009a*/ 	.short	0x0030


	//----- nvinfo : EIATTR_SW_WAR
	.align		4
.L_33:
        /*009c*/ 	.byte	0x04, 0x36
        /*009e*/ 	.short	(.L_35 - .L_34)
.L_34:
        /*00a0*/ 	.word	0x00000008
.L_35:


//--------------------- .nv.info._Z4waveiPdS_S_   --------------------------
	.section	.nv.info._Z4waveiPdS_S_,"",@"SHT_CUDA_INFO"
	.sectionflags	@""
	.align	4


	//----- nvinfo : EIATTR_CUDA_API_VERSION
	.align		4
        /*0000*/ 	.byte	0x04, 0x37
        /*0002*/ 	.short	(.L_37 - .L_36)
.L_36:
        /*0004*/ 	.word	0x00000082


	//----- nvinfo : EIATTR_KPARAM_INFO
	.align		4
.L_37:
        /*0008*/ 	.byte	0x04, 0x17
        /*000a*/ 	.short	(.L_39 - .L_38)
.L_38:
        /*000c*/ 	.word	0x00000000
        /*0010*/ 	.short	0x0003
        /*0012*/ 	.short	0x0018
        /*0014*/ 	.byte	0x00, 0xf5, 0x21, 0x00


	//----- nvinfo : EIATTR_KPARAM_INFO
	.align		4
.L_39:
        /*0018*/ 	.byte	0x04, 0x17
        /*001a*/ 	.short	(.L_41 - .L_40)
.L_40:
        /*001c*/ 	.word	0x00000000
        /*0020*/ 	.short	0x0002
        /*0022*/ 	.short	0x0010
        /*0024*/ 	.byte	0x00, 0xf5, 0x21, 0x00


	//----- nvinfo : EIATTR_KPARAM_INFO
	.align		4
.L_41:
        /*0028*/ 	.byte	0x04, 0x17
        /*002a*/ 	.short	(.L_43 - .L_42)
.L_42:
        /*002c*/ 	.word	0x00000000
        /*0030*/ 	.short	0x0001
        /*0032*/ 	.short	0x0008
        /*0034*/ 	.byte	0x00, 0xf5, 0x21, 0x00


	//----- nvinfo : EIATTR_KPARAM_INFO
	.align		4
.L_43:
        /*0038*/ 	.byte	0x04, 0x17
        /*003a*/ 	.short	(.L_45 - .L_44)
.L_44:
        /*003c*/ 	.word	0x00000000
        /*0040*/ 	.short	0x0000
        /*0042*/ 	.short	0x0000
        /*0044*/ 	.byte	0x00, 0xf0, 0x11, 0x00


	//----- nvinfo : EIATTR_SPARSE_MMA_MASK
	.align		4
.L_45:
        /*0048*/ 	.byte	0x03, 0x50
        /*004a*/ 	.short	0x0000


	//----- nvinfo : EIATTR_MAXREG_COUNT
	.align		4
        /*004c*/ 	.byte	0x03, 0x1b
        /*004e*/ 	.short	0x00ff


	//----- nvinfo : EIATTR_MERCURY_ISA_VERSION
	.align		4
        /*0050*/ 	.byte	0x03, 0x5f
        /*0052*/ 	.short	0x0101


	//----- nvinfo : EIATTR_VRC_CTA_INIT_COUNT
	.align		4
        /*0054*/ 	.byte	0x02, 0x4a
	.zero		1
	.zero		1


	//----- nvinfo : EIATTR_EXIT_INSTR_OFFSETS
	.align		4
        /*0058*/ 	.byte	0x04, 0x1c
        /*005a*/ 	.short	(.L_47 - .L_46)


	//   ....[0]....
.L_46:
        /*005c*/ 	.word	0x00000030


	//   ....[1]....
        /*0060*/ 	.word	0x000014c0


	//----- nvinfo : EIATTR_CBANK_PARAM_SIZE
	.align		4
.L_47:
        /*0064*/ 	.byte	0x03, 0x19
        /*0066*/ 	.short	0x0020


	//----- nvinfo : EIATTR_PARAM_CBANK
	.align		4
        /*0068*/ 	.byte	0x04, 0x0a
        /*006a*/ 	.short	(.L_49 - .L_48)
	.align		4
.L_48:
        /*006c*/ 	.word	index@(.nv.constant0._Z4waveiPdS_S_)
        /*0070*/ 	.short	0x0380
        /*0072*/ 	.short	0x0020


	//----- nvinfo : EIATTR_SW_WAR
	.align		4
.L_49:
        /*0074*/ 	.byte	0x04, 0x36
        /*0076*/ 	.short	(.L_51 - .L_50)
.L_50:
        /*0078*/ 	.word	0x00000008
.L_51:


//--------------------- .nv.callgraph             --------------------------
	.section	.nv.callgraph,"",@"SHT_CUDA_CALLGRAPH"
	.align	4
	.sectionentsize	8
	.align		4
        /*0000*/ 	.word	0x00000000
	.align		4
        /*0004*/ 	.word	0xffffffff
	.align		4
        /*0008*/ 	.word	0x00000000
	.align		4
        /*000c*/ 	.word	0xfffffffe
	.align		4
        /*0010*/ 	.word	0x00000000
	.align		4
        /*0014*/ 	.word	0xfffffffd
	.align		4
        /*0018*/ 	.word	0x00000000
	.align		4
        /*001c*/ 	.word	0xfffffffc


//--------------------- .text._Z11initForWaveddiPdS_S_ --------------------------
	.section	.text._Z11initForWaveddiPdS_S_,"ax",@progbits
	.align	128
        .global         _Z11initForWaveddiPdS_S_
        .type           _Z11initForWaveddiPdS_S_,@function
        .size           _Z11initForWaveddiPdS_S_,(.L_x_45 - _Z11initForWaveddiPdS_S_)
        .other          _Z11initForWaveddiPdS_S_,@"STO_CUDA_ENTRY STV_DEFAULT"
_Z11initForWaveddiPdS_S_:
.text._Z11initForWaveddiPdS_S_:
[----:B------:R-:W-:Y:S01]  /*0000*/  LDC R1, c[0x0][0x37c] ;  /* 0x0000df00ff017b82 */ /* 0x000fe20000000800 */
[----:B------:R-:W0:Y:S02]  /*0010*/  LDCU UR4, c[0x0][0x390] ;  /* 0x00007200ff0477ac */ /* 0x000e240008000800 */
[----:B0-----:R-:W-:-:S06]  /*0020*/  UISETP.GE.AND UP0, UPT, UR4, 0x3, UPT ;  /* 0x000000030400788c */ /* 0x001fcc000bf06270 */
[----:B------:R-:W-:-:S13]  /*0030*/  PLOP3.LUT P0, PT, PT, PT, UP0, 0x80, 0x8 ;  /* 0x000000000008781c */ /* 0x000fda0003f0f008 */
[----:B------:R-:W-:Y:S05]  /*0040*/  @!P0 EXIT ;  /* 0x000000000000894d */ /* 0x000fea0003800000 */
[----:B------:R-:W-:Y:S01]  /*0050*/  IMAD.MOV.U32 R2, RZ, RZ, 0x0 ;  /* 0x00000000ff027424 */ /* 0x000fe200078e00ff */
[----:B------:R-:W-:Y:S01]  /*0060*/  UMOV UR6, 0xfefa39ef ;  /* 0xfefa39ef00067882 */ /* 0x000fe20000000000 */
[----:B------:R-:W-:Y:S01]  /*0070*/  IMAD.MOV.U32 R3, RZ, RZ, 0x43380000 ;  /* 0x43380000ff037424 */ /* 0x000fe200078e00ff */
[----:B------:R-:W-:Y:S01]  /*0080*/  UMOV UR7, 0x3fe62e42 ;  /* 0x3fe62e4200077882 */ /* 0x000fe20000000000 */
[----:B------:R-:W-:Y:S02]  /*0090*/  UIADD3 UR13, UPT, UPT, UR4, -0x1, URZ ;  /* 0xffffffff040d7890 */ /* 0x000fe4000fffe0ff */
[----:B------:R-:W-:Y:S02]  /*00a0*/  ULOP3.LUT UR4, UR4, 0x7ffffffe, URZ, 0xc0, !UPT ;  /* 0x7ffffffe04047892 */ /* 0x000fe4000f8ec0ff */
[----:B------:R-:W-:Y:S01]  /*00b0*/  DADD R2, -R2, 6.75539944105574400000e+15 ;  /* 0x4338000002027429 */ /* 0x000fe20000000100 */
[----:B------:R-:W0:Y:S04]  /*00c0*/  LDCU.64 UR14, c[0x0][0x358] ;  /* 0x00006b00ff0e77ac */ /* 0x000e280008000a00 */
[----:B------:R-:W1:Y:S01]  /*00d0*/  I2F.F64.U32 R8, UR13 ;  /* 0x0000000d00087d12 */ /* 0x000e620008201800 */
[----:B------:R-:W-:-:S02]  /*00e0*/  UIADD3 UR4, UPT, UPT, -UR4, URZ, URZ ;  /* 0x000000ff04047290 */ /* 0x000fc4000fffe1ff */
[----:B------:R-:W-:Y:S01]  /*00f0*/  DMUL R4, R2, -UR6 ;  /* 0x8000000602047c28 */ /* 0x000fe20008000000 */
[----:B------:R-:W-:Y:S01]  /*0100*/  UMOV UR6, 0x3b39803f ;  /* 0x3b39803f00067882 */ /* 0x000fe20000000000 */
[----:B------:R-:W-:Y:S01]  /*0110*/  UMOV UR7, 0x3c7abc9e ;  /* 0x3c7abc9e00077882 */ /* 0x000fe20000000000 */
[----:B------:R-:W-:-:S05]  /*0120*/  UMOV UR16, 0x1 ;  /* 0x0000000100107882 */ /* 0x000fca0000000000 */
[----:B------:R-:W-:Y:S01]  /*0130*/  DFMA R4, R2, -UR6, R4 ;  /* 0x8000000602047c2b */ /* 0x000fe20008000004 */
[----:B------:R-:W-:Y:S01]  /*0140*/  UMOV UR6, 0x69ce2bdf ;  /* 0x69ce2bdf00067882 */ /* 0x000fe20000000000 */
[----:B------:R-:W-:Y:S01]  /*0150*/  IMAD.MOV.U32 R2, RZ, RZ, -0x35dec16 ;  /* 0xfca213eaff027424 */ /* 0x000fe200078e00ff */
[----:B------:R-:W-:Y:S01]  /*0160*/  UMOV UR7, 0x3e5ade15 ;  /* 0x3e5ade1500077882 */ /* 0x000fe20000000000 */
[----:B------:R-:W-:-:S06]  /*0170*/  IMAD.MOV.U32 R3, RZ, RZ, 0x3e928af3 ;  /* 0x3e928af3ff037424 */ /* 0x000fcc00078e00ff */
[----:B------:R-:W-:Y:S01]  /*0180*/  DFMA R2, R4, UR6, R2 ;  /* 0x0000000604027c2b */ /* 0x000fe20008000002 */
[----:B------:R-:W-:Y:S01]  /*0190*/  UMOV UR6, 0x62401315 ;  /* 0x6240131500067882 */ /* 0x000fe20000000000 */
[----:B------:R-:W-:-:S06]  /*01a0*/  UMOV UR7, 0x3ec71dee ;  /* 0x3ec71dee00077882 */ /* 0x000fcc0000000000 */
[----:B------:R-:W-:Y:S01]  /*01b0*/  DFMA R2, R4, R2, UR6 ;  /* 0x0000000604027e2b */ /* 0x000fe20008000002 */
        /* <DEDUP_REMOVED lines=23> */
[----:B------:R-:W-:-:S08]  /*0330*/  DFMA R2, R4, R2, 1 ;  /* 0x3ff000000402742b */ /* 0x000fd00000000002 */
[----:B------:R-:W-:-:S08]  /*0340*/  DFMA R2, R4, R2, 1 ;  /* 0x3ff000000402742b */ /* 0x000fd00000000002 */
[----:B01----:R-:W-:-:S11]  /*0350*/  DMUL R6, R2, UR6 ;  /* 0x0000000602067c28 */ /* 0x003fd60008000000 */
.L_x_17:
[----:B01----:R-:W0:Y:S01]  /*0360*/  MUFU.RCP64H R3, R9 ;  /* 0x0000000900037308 */ /* 0x003e220000001800 */
[----:B------:R-:W-:Y:S01]  /*0370*/  IMAD.MOV.U32 R2, RZ, RZ, 0x1 ;  /* 0x00000001ff027424 */ /* 0x000fe200078e00ff */
[----:B------:R-:W1:Y:S06]  /*0380*/  LDCU UR5, c[0x0][0x390] ;  /* 0x00007200ff0577ac */ /* 0x000e6c0008000800 */
[----:B------:R-:W2:Y:S01]  /*0390*/  I2F.F64.U32 R14, UR16 ;  /* 0x00000010000e7d12 */ /* 0x000ea20008201800 */
[----:B0-----:R-:W-:Y:S01]  /*03a0*/  DFMA R4, -R8, R2, 1 ;  /* 0x3ff000000804742b */ /* 0x001fe20000000102 */
[----:B-1----:R-:W-:Y:S01]  /*03b0*/  UISETP.NE.AND UP0, UPT, UR5, 0x3, UPT ;  /* 0x000000030500788c */ /* 0x002fe2000bf05270 */
[----:B--2---:R-:W-:-:S06]  /*03c0*/  FSETP.GEU.AND P1, PT, |R15|, 6.5827683646048100446e-37, PT ;  /* 0x036000000f00780b */ /* 0x004fcc0003f2e200 */
[----:B------:R-:W-:-:S08]  /*03d0*/  DFMA R4, R4, R4, R4 ;  /* 0x000000040404722b */ /* 0x000fd00000000004 */
[----:B------:R-:W-:-:S08]  /*03e0*/  DFMA R4, R2, R4, R2 ;  /* 0x000000040204722b */ /* 0x000fd00000000002 */
[----:B------:R-:W-:-:S08]  /*03f0*/  DFMA R2, -R8, R4, 1 ;  /* 0x3ff000000802742b */ /* 0x000fd00000000104 */
[----:B------:R-:W-:-:S08]  /*0400*/  DFMA R2, R4, R2, R4 ;  /* 0x000000020402722b */ /* 0x000fd00000000004 */
[----:B------:R-:W-:-:S08]  /*0410*/  DMUL R4, R14, R2 ;  /* 0x000000020e047228 */ /* 0x000fd00000000000 */
[----:B------:R-:W-:-:S08]  /*0420*/  DFMA R10, -R8, R4, R14 ;  /* 0x00000004080a722b */ /* 0x000fd0000000010e */
[----:B------:R-:W-:-:S10]  /*0430*/  DFMA R2, R2, R10, R4 ;  /* 0x0000000a0202722b */ /* 0x000fd40000000004 */
[----:B------:R-:W-:-:S05]  /*0440*/  FFMA R0, RZ, R9, R3 ;  /* 0x00000009ff007223 */ /* 0x000fca0000000003 */
[----:B------:R-:W-:-:S13]  /*0450*/  FSETP.GT.AND P0, PT, |R0|, 1.469367938527859385e-39, PT ;  /* 0x001000000000780b */ /* 0x000fda0003f04200 */
[----:B------:R-:W-:Y:S05]  /*0460*/  @P0 BRA P1, `(.L_x_0) ;  /* 0x0000000000100947 */ /* 0x000fea0000800000 */
[----:B------:R-:W-:Y:S01]  /*0470*/  IMAD.MOV.U32 R4, RZ, RZ, R8 ;  /* 0x000000ffff047224 */ /* 0x000fe200078e0008 */
[----:B------:R-:W-:Y:S02]  /*0480*/  MOV R5, R9 ;  /* 0x0000000900057202 */ /* 0x000fe40000000f00 */
[----:B------:R-:W-:-:S07]  /*0490*/  MOV R26, 0x4b0 ;  /* 0x000004b0001a7802 */ /* 0x000fce0000000f00 */
[----:B------:R-:W-:Y:S05]  /*04a0*/  CALL.REL.NOINC `($__internal_0_$__cuda_sm20_div_rn_f64_full) ;  /* 0x0000001c00347944 */ /* 0x000fea0003c00000 */
.L_x_0:
[----:B------:R-:W0:Y:S01]  /*04b0*/  MUFU.RCP64H R5, 0.099999964237213134766 ;  /* 0x3fb9999900057908 */ /* 0x000e220000001800 */
[----:B------:R-:W-:Y:S01]  /*04c0*/  IMAD.MOV.U32 R12, RZ, RZ, -0x66666666 ;  /* 0x9999999aff0c7424 */ /* 0x000fe200078e00ff */
[----:B------:R-:W-:Y:S01]  /*04d0*/  DADD R14, R2, -0.5 ;  /* 0xbfe00000020e7429 */ /* 0x000fe20000000000 */
[----:B------:R-:W-:Y:S02]  /*04e0*/  IMAD.MOV.U32 R13, RZ, RZ, 0x3fb99999 ;  /* 0x3fb99999ff0d7424 */ /* 0x000fe400078e00ff */
[----:B------:R-:W-:-:S07]  /*04f0*/  IMAD.MOV.U32 R4, RZ, RZ, 0x1 ;  /* 0x00000001ff047424 */ /* 0x000fce00078e00ff */
[----:B------:R-:W-:Y:S01]  /*0500*/  FSETP.GEU.AND P1, PT, |R15|, 6.5827683646048100446e-37, PT ;  /* 0x036000000f00780b */ /* 0x000fe20003f2e200 */
[----:B0-----:R-:W-:-:S08]  /*0510*/  DFMA R10, R4, -R12, 1 ;  /* 0x3ff00000040a742b */ /* 0x001fd0000000080c */
[----:B------:R-:W-:-:S08]  /*0520*/  DFMA R10, R10, R10, R10 ;  /* 0x0000000a0a0a722b */ /* 0x000fd0000000000a */
[----:B------:R-:W-:-:S08]  /*0530*/  DFMA R10, R4, R10, R4 ;  /* 0x0000000a040a722b */ /* 0x000fd00000000004 */
[----:B------:R-:W-:-:S08]  /*0540*/  DFMA R4, R10, -R12, 1 ;  /* 0x3ff000000a04742b */ /* 0x000fd0000000080c */
[----:B------:R-:W-:-:S08]  /*0550*/  DFMA R4, R10, R4, R10 ;  /* 0x000000040a04722b */ /* 0x000fd0000000000a */
[----:B------:R-:W-:-:S08]  /*0560*/  DMUL R2, R14, R4 ;  /* 0x000000040e027228 */ /* 0x000fd00000000000 */
[----:B------:R-:W-:-:S08]  /*0570*/  DFMA R10, R2, -R12, R14 ;  /* 0x8000000c020a722b */ /* 0x000fd0000000000e */
[----:B------:R-:W-:-:S10]  /*0580*/  DFMA R2, R4, R10, R2 ;  /* 0x0000000a0402722b */ /* 0x000fd40000000002 */
[----:B------:R-:W-:-:S05]  /*0590*/  FFMA R0, RZ, 1.4499999284744262695, R3 ;  /* 0x3fb99999ff007823 */ /* 0x000fca0000000003 */
[----:B------:R-:W-:-:S13]  /*05a0*/  FSETP.GT.AND P0, PT, |R0|, 1.469367938527859385e-39, PT ;  /* 0x001000000000780b */ /* 0x000fda0003f04200 */
[----:B------:R-:W-:Y:S05]  /*05b0*/  @P0 BRA P1, `(.L_x_1) ;  /* 0x0000000000100947 */ /* 0x000fea0000800000 */
[----:B------:R-:W-:Y:S01]  /*05c0*/  IMAD.MOV.U32 R4, RZ, RZ, -0x66666666 ;  /* 0x9999999aff047424 */ /* 0x000fe200078e00ff */
[----:B------:R-:W-:Y:S01]  /*05d0*/  MOV R26, 0x600 ;  /* 0x00000600001a7802 */ /* 0x000fe20000000f00 */
[----:B------:R-:W-:-:S07]  /*05e0*/  IMAD.MOV.U32 R5, RZ, RZ, 0x3fb99999 ;  /* 0x3fb99999ff057424 */ /* 0x000fce00078e00ff */
[----:B------:R-:W-:Y:S05]  /*05f0*/  CALL.REL.NOINC `($__internal_0_$__cuda_sm20_div_rn_f64_full) ;  /* 0x0000001800e07944 */ /* 0x000fea0003c00000 */
.L_x_1:
[----:B------:R-:W0:Y:S01]  /*0600*/  LDCU UR5, c[0x0][0x390] ;  /* 0x00007200ff0577ac */ /* 0x000e220008000800 */
[----:B------:R-:W-:Y:S01]  /*0610*/  DMUL R10, R2, R2 ;  /* 0x00000002020a7228 */ /* 0x000fe20000000000 */
[----:B------:R-:W-:Y:S01]  /*0620*/  UMOV UR10, 0x1 ;  /* 0x00000001000a7882 */ /* 0x000fe20000000000 */
[----:B0-----:R-:W-:Y:S01]  /*0630*/  UIMAD UR5, UR16, UR5, URZ ;  /* 0x00000005100572a4 */ /* 0x001fe2000f8e02ff */
[----:B------:R-:W-:Y:S11]  /*0640*/  BRA.U !UP0, `(.L_x_2) ;  /* 0x0000001108987547 */ /* 0x000ff6000b800000 */
[----:B------:R-:W0:Y:S01]  /*0650*/  LDCU.64 UR8, c[0x0][0x3a0] ;  /* 0x00007400ff0877ac */ /* 0x000e220008000a00 */
[----:B------:R-:W-:Y:S01]  /*0660*/  MOV R12, 0x0 ;  /* 0x00000000000c7802 */ /* 0x000fe20000000f00 */
[----:B------:R-:W-:Y:S01]  /*0670*/  IMAD.MOV.U32 R13, RZ, RZ, 0x3ff00000 ;  /* 0x3ff00000ff0d7424 */ /* 0x000fe200078e00ff */
[----:B------:R-:W1:Y:S01]  /*0680*/  LDCU.64 UR6, c[0x0][0x398] ;  /* 0x00007300ff0677ac */ /* 0x000e620008000a00 */
[----:B------:R-:W2:Y:S01]  /*0690*/  LDCU.64 UR18, c[0x0][0x398] ;  /* 0x00007300ff1277ac */ /* 0x000ea20008000a00 */
[----:B------:R-:W3:Y:S01]  /*06a0*/  LDCU.64 UR20, c[0x0][0x3a0] ;  /* 0x00007400ff1477ac */ /* 0x000ee20008000a00 */
[----:B------:R-:W-:Y:S01]  /*06b0*/  UMOV UR10, 0x2 ;  /* 0x00000002000a7882 */ /* 0x000fe20000000000 */
[----:B0-----:R-:W-:Y:S02]  /*06c0*/  UIMAD.WIDE.U32 UR8, UR5, 0x8, UR8 ;  /* 0x00000008050878a5 */ /* 0x001fe4000f8e0008 */
[----:B-1----:R-:W-:Y:S02]  /*06d0*/  UIMAD.WIDE.U32 UR6, UR5, 0x8, UR6 ;  /* 0x00000008050678a5 */ /* 0x002fe4000f8e0006 */
[----:B------:R-:W-:-:S02]  /*06e0*/  UIADD3 UR17, UP1, UPT, UR8, 0x10, URZ ;  /* 0x0000001008117890 */ /* 0x000fc4000ff3e0ff */
[----:B------:R-:W-:Y:S02]  /*06f0*/  UIADD3 UR22, UP0, UPT, UR6, 0x10, URZ ;  /* 0x0000001006167890 */ /* 0x000fe4000ff1e0ff */
[----:B------:R-:W-:Y:S02]  /*0700*/  UIADD3.X UR11, UPT, UPT, URZ, UR9, URZ, UP1, !UPT ;  /* 0x00000009ff0b7290 */ /* 0x000fe40008ffe4ff */
[----:B------:R-:W-:Y:S01]  /*0710*/  UIADD3.X UR12, UPT, UPT, URZ, UR7, URZ, UP0, !UPT ;  /* 0x00000007ff0c7290 */ /* 0x000fe200087fe4ff */
[----:B------:R-:W-:Y:S01]  /*0720*/  UMOV UR8, UR5 ;  /* 0x0000000500087c82 */ /* 0x000fe20008000000 */
[----:B--23--:R-:W-:-:S10]  /*0730*/  UMOV UR9, UR4 ;  /* 0x0000000400097c82 */ /* 0x00cfd40008000000 */
.L_x_11:
[----:B0-----:R-:W0:Y:S01]  /*0740*/  MUFU.RCP64H R3, R9 ;  /* 0x0000000900037308 */ /* 0x001e220000001800 */
[----:B------:R-:W-:Y:S01]  /*0750*/  IMAD.MOV.U32 R2, RZ, RZ, 0x1 ;  /* 0x00000001ff027424 */ /* 0x000fe200078e00ff */
[----:B------:R-:W-:-:S05]  /*0760*/  FSETP.GEU.AND P1, PT, |R13|, 6.5827683646048100446e-37, PT ;  /* 0x036000000d00780b */ /* 0x000fca0003f2e200 */
[----:B0-----:R-:W-:-:S08]  /*0770*/  DFMA R4, -R8, R2, 1 ;  /* 0x3ff000000804742b */ /* 0x001fd00000000102 */
        /* <DEDUP_REMOVED lines=11> */
[----:B------:R-:W-:Y:S01]  /*0830*/  MOV R5, R9 ;  /* 0x0000000900057202 */ /* 0x000fe20000000f00 */
[----:B------:R-:W-:Y:S01]  /*0840*/  IMAD.MOV.U32 R15, RZ, RZ, R13 ;  /* 0x000000ffff0f7224 */ /* 0x000fe200078e000d */
[----:B------:R-:W-:Y:S01]  /*0850*/  MOV R26, 0x880 ;  /* 0x00000880001a7802 */ /* 0x000fe20000000f00 */
[----:B------:R-:W-:-:S07]  /*0860*/  IMAD.MOV.U32 R4, RZ, RZ, R8 ;  /* 0x000000ffff047224 */ /* 0x000fce00078e0008 */
[----:B------:R-:W-:Y:S05]  /*0870*/  CALL.REL.NOINC `($__internal_0_$__cuda_sm20_div_rn_f64_full) ;  /* 0x0000001800407944 */ /* 0x000fea0003c00000 */
.L_x_3:
[----:B------:R-:W0:Y:S01]  /*0880*/  MUFU.RCP64H R15, 0.099999964237213134766 ;  /* 0x3fb99999000f7908 */ /* 0x000e220000001800 */
[----:B------:R-:W-:Y:S01]  /*0890*/  IMAD.MOV.U32 R18, RZ, RZ, -0x66666666 ;  /* 0x9999999aff127424 */ /* 0x000fe200078e00ff */
[----:B------:R-:W-:Y:S01]  /*08a0*/  UMOV UR6, 0x0 ;  /* 0x0000000000067882 */ /* 0x000fe20000000000 */
[----:B------:R-:W-:Y:S01]  /*08b0*/  IMAD.MOV.U32 R19, RZ, RZ, 0x3fb99999 ;  /* 0x3fb99999ff137424 */ /* 0x000fe200078e00ff */
[----:B------:R-:W-:Y:S01]  /*08c0*/  UMOV UR7, 0x3ff00000 ;  /* 0x3ff0000000077882 */ /* 0x000fe20000000000 */
[----:B------:R-:W-:Y:S01]  /*08d0*/  IMAD.MOV.U32 R14, RZ, RZ, 0x1 ;  /* 0x00000001ff0e7424 */ /* 0x000fe200078e00ff */
[----:B------:R-:W-:-:S10]  /*08e0*/  DADD R16, R2, -0.5 ;  /* 0xbfe0000002107429 */ /* 0x000fd40000000000 */
[----:B------:R-:W-:Y:S01]  /*08f0*/  FSETP.GEU.AND P1, PT, |R17|, 6.5827683646048100446e-37, PT ;  /* 0x036000001100780b */ /* 0x000fe20003f2e200 */
[----:B0-----:R-:W-:-:S08]  /*0900*/  DFMA R4, R14, -R18, UR6 ;  /* 0x000000060e047e2b */ /* 0x001fd00008000812 */
        /* <DEDUP_REMOVED lines=10> */
[----:B------:R-:W-:Y:S01]  /*09b0*/  IMAD.MOV.U32 R14, RZ, RZ, R16 ;  /* 0x000000ffff0e7224 */ /* 0x000fe200078e0010 */
[----:B------:R-:W-:Y:S01]  /*09c0*/  MOV R4, 0x9999999a ;  /* 0x9999999a00047802 */ /* 0x000fe20000000f00 */
[----:B------:R-:W-:Y:S01]  /*09d0*/  IMAD.MOV.U32 R15, RZ, RZ, R17 ;  /* 0x000000ffff0f7224 */ /* 0x000fe200078e0011 */
[----:B------:R-:W-:Y:S01]  /*09e0*/  MOV R26, 0xa10 ;  /* 0x00000a10001a7802 */ /* 0x000fe20000000f00 */
[----:B------:R-:W-:-:S07]  /*09f0*/  IMAD.MOV.U32 R5, RZ, RZ, 0x3fb99999 ;  /* 0x3fb99999ff057424 */ /* 0x000fce00078e00ff */
[----:B------:R-:W-:Y:S05]  /*0a00*/  CALL.REL.NOINC `($__internal_0_$__cuda_sm20_div_rn_f64_full) ;  /* 0x0000001400dc7944 */ /* 0x000fea0003c00000 */
.L_x_4:
[----:B------:R-:W-:Y:S01]  /*0a10*/  DFMA R2, R2, R2, R10 ;  /* 0x000000020202722b */ /* 0x000fe2000000000a */
[----:B------:R-:W-:Y:S01]  /*0a20*/  IMAD.MOV.U32 R4, RZ, RZ, 0x652b82fe ;  /* 0x652b82feff047424 */ /* 0x000fe200078e00ff */
[----:B------:R-:W-:Y:S01]  /*0a30*/  UMOV UR6, 0xfefa39ef ;  /* 0xfefa39ef00067882 */ /* 0x000fe20000000000 */
[----:B------:R-:W-:Y:S01]  /*0a40*/  IMAD.MOV.U32 R5, RZ, RZ, 0x3ff71547 ;  /* 0x3ff71547ff057424 */ /* 0x000fe200078e00ff */
[----:B------:R-:W-:-:S04]  /*0a50*/  UMOV UR7, 0x3fe62e42 ;  /* 0x3fe62e4200077882 */ /* 0x000fc80000000000 */
[----:B------:R-:W-:-:S08]  /*0a60*/  DMUL R2, R2, -0.5 ;  /* 0xbfe0000002027828 */ /* 0x000fd00000000000 */
[----:B------:R-:W-:Y:S02]  /*0a70*/  DFMA R4, R2, R4, 6.75539944105574400000e+15 ;  /* 0x433800000204742b */ /* 0x000fe40000000004 */
[----:B------:R-:W-:-:S06]  /*0a80*/  FSETP.GEU.AND P0, PT, |R3|, 4.1917929649353027344, PT ;  /* 0x4086232b0300780b */ /* 0x000fcc0003f0e200 */
[----:B------:R-:W-:-:S08]  /*0a90*/  DADD R14, R4, -6.75539944105574400000e+15 ;  /* 0xc3380000040e7429 */ /* 0x000fd00000000000 */
[----:B------:R-:W-:Y:S01]  /*0aa0*/  DFMA R16, R14, -UR6, R2 ;  /* 0x800000060e107c2b */ /* 0x000fe20008000002 */
[----:B------:R-:W-:Y:S01]  /*0ab0*/  UMOV UR6, 0x3b39803f ;  /* 0x3b39803f00067882 */ /* 0x000fe20000000000 */
[----:B------:R-:W-:-:S06]  /*0ac0*/  UMOV UR7, 0x3c7abc9e ;  /* 0x3c7abc9e00077882 */ /* 0x000fcc0000000000 */
        /* <DEDUP_REMOVED lines=22> */
[----:B------:R-:W0:Y:S01]  /*0c30*/  MUFU.RCP64H R17, R7 ;  /* 0x0000000700117308 */ /* 0x000e220000001800 */
[----:B------:R-:W-:Y:S01]  /*0c40*/  UMOV UR7, 0x3fa55555 ;  /* 0x3fa5555500077882 */ /* 0x000fe20000000000 */
[----:B------:R-:W-:-:S04]  /*0c50*/  MOV R16, 0x1 ;  /* 0x0000000100107802 */ /* 0x000fc80000000f00 */
[----:B------:R-:W-:Y:S01]  /*0c60*/  DFMA R18, R14, R18, UR6 ;  /* 0x000000060e127e2b */ /* 0x000fe20008000012 */
[----:B------:R-:W-:Y:S01]  /*0c70*/  UMOV UR6, 0x55555511 ;  /* 0x5555551100067882 */ /* 0x000fe20000000000 */
[----:B------:R-:W-:-:S06]  /*0c80*/  UMOV UR7, 0x3fc55555 ;  /* 0x3fc5555500077882 */ /* 0x000fcc0000000000 */
[----:B------:R-:W-:Y:S01]  /*0c90*/  DFMA R18, R14, R18, UR6 ;  /* 0x000000060e127e2b */ /* 0x000fe20008000012 */
[----:B------:R-:W-:Y:S01]  /*0ca0*/  UMOV UR6, 0xb ;  /* 0x0000000b00067882 */ /* 0x000fe20000000000 */
[----:B------:R-:W-:Y:S01]  /*0cb0*/  UMOV UR7, 0x3fe00000 ;  /* 0x3fe0000000077882 */ /* 0x000fe20000000000 */
[----:B0-----:R-:W-:-:S05]  /*0cc0*/  DFMA R20, -R6, R16, 1 ;  /* 0x3ff000000614742b */ /* 0x001fca0000000110 */
[----:B------:R-:W-:Y:S01]  /*0cd0*/  DFMA R18, R14, R18, UR6 ;  /* 0x000000060e127e2b */ /* 0x000fe20008000012 */
[----:B------:R-:W-:Y:S01]  /*0ce0*/  UMOV UR6, 0xab8b494c ;  /* 0xab8b494c00067882 */ /* 0x000fe20000000000 */
[----:B------:R-:W-:Y:S01]  /*0cf0*/  UMOV UR7, 0x402fd4bb ;  /* 0x402fd4bb00077882 */ /* 0x000fe20000000000 */
[----:B------:R-:W-:-:S05]  /*0d00*/  DFMA R20, R20, R20, R20 ;  /* 0x000000141414722b */ /* 0x000fca0000000014 */
[----:B------:R-:W-:-:S03]  /*0d10*/  DFMA R18, R14, R18, 1 ;  /* 0x3ff000000e12742b */ /* 0x000fc60000000012 */
[----:B------:R-:W-:-:S05]  /*0d20*/  DFMA R20, R16, R20, R16 ;  /* 0x000000141014722b */ /* 0x000fca0000000010 */
[----:B------:R-:W-:-:S03]  /*0d30*/  DFMA R16, R14, R18, 1 ;  /* 0x3ff000000e10742b */ /* 0x000fc60000000012 */
[----:B------:R-:W-:-:S07]  /*0d40*/  DFMA R14, -R6, R20, 1 ;  /* 0x3ff00000060e742b */ /* 0x000fce0000000114 */
[----:B------:R-:W-:Y:S01]  /*0d50*/  IMAD R19, R4, 0x100000, R17 ;  /* 0x0010000004137824 */ /* 0x000fe200078e0211 */
[----:B------:R-:W-:Y:S01]  /*0d60*/  DFMA R14, R20, R14, R20 ;  /* 0x0000000e140e722b */ /* 0x000fe20000000014 */
[----:B------:R-:W-:Y:S01]  /*0d70*/  IMAD.MOV.U32 R18, RZ, RZ, R16 ;  /* 0x000000ffff127224 */ /* 0x000fe200078e0010 */
[----:B------:R-:W-:Y:S09]  /*0d80*/  @!P0 BRA `(.L_x_5) ;  /* 0x0000000000348947 */ /* 0x000ff20003800000 */
[----:B------:R-:W-:Y:S01]  /*0d90*/  FSETP.GEU.AND P1, PT, |R3|, 4.2275390625, PT ;  /* 0x408748000300780b */ /* 0x000fe20003f2e200 */
[C---:B------:R-:W-:Y:S02]  /*0da0*/  DADD R18, R2.reuse, +INF ;  /* 0x7ff0000002127429 */ /* 0x040fe40000000000 */
[----:B------:R-:W-:-:S08]  /*0db0*/  DSETP.GEU.AND P0, PT, R2, RZ, PT ;  /* 0x000000ff0200722a */ /* 0x000fd00003f0e000 */
[----:B------:R-:W-:Y:S02]  /*0dc0*/  FSEL R18, R18, RZ, P0 ;  /* 0x000000ff12127208 */ /* 0x000fe40000000000 */
[----:B------:R-:W-:Y:S01]  /*0dd0*/  FSEL R19, R19, RZ, P0 ;  /* 0x000000ff13137208 */ /* 0x000fe20000000000 */
[----:B------:R-:W-:Y:S06]  /*0de0*/  @P1 BRA `(.L_x_5) ;  /* 0x00000000001c1947 */ /* 0x000fec0003800000 */
[----:B------:R-:W-:Y:S01]  /*0df0*/  LEA.HI R0, R4, R4, RZ, 0x1 ;  /* 0x0000000404007211 */ /* 0x000fe200078f08ff */
[----:B------:R-:W-:-:S03]  /*0e00*/  IMAD.MOV.U32 R18, RZ, RZ, RZ ;  /* 0x000000ffff127224 */ /* 0x000fc600078e00ff */
[----:B------:R-:W-:-:S05]  /*0e10*/  SHF.R.S32.HI R3, RZ, 0x1, R0 ;  /* 0x00000001ff037819 */ /* 0x000fca0000011400 */
[----:B------:R-:W-:Y:S02]  /*0e20*/  IMAD.IADD R4, R4, 0x1, -R3 ;  /* 0x0000000104047824 */ /* 0x000fe400078e0a03 */
[----:B------:R-:W-:-:S03]  /*0e30*/  IMAD R17, R3, 0x100000, R17 ;  /* 0x0010000003117824 */ /* 0x000fc600078e0211 */
[----:B------:R-:W-:-:S06]  /*0e40*/  LEA R19, R4, 0x3ff00000, 0x14 ;  /* 0x3ff0000004137811 */ /* 0x000fcc00078ea0ff */
[----:B------:R-:W-:-:S11]  /*0e50*/  DMUL R18, R16, R18 ;  /* 0x0000001210127228 */ /* 0x000fd60000000000 */
.L_x_5:
[----:B------:R-:W-:-:S08]  /*0e60*/  DMUL R18, R18, UR6 ;  /* 0x0000000612127c28 */ /* 0x000fd00008000000 */
[----:B------:R-:W-:Y:S02]  /*0e70*/  DMUL R2, R18, R14 ;  /* 0x0000000e12027228 */ /* 0x000fe40000000000 */
[----:B------:R-:W-:-:S06]  /*0e80*/  FSETP.GEU.AND P1, PT, |R19|, 6.5827683646048100446e-37, PT ;  /* 0x036000001300780b */ /* 0x000fcc0003f2e200 */
[----:B------:R-:W-:-:S08]  /*0e90*/  DFMA R4, -R6, R2, R18 ;  /* 0x000000020604722b */ /* 0x000fd00000000112 */
[----:B------:R-:W-:-:S10]  /*0ea0*/  DFMA R2, R14, R4, R2 ;  /* 0x000000040e02722b */ /* 0x000fd40000000002 */
[----:B------:R-:W-:-:S05]  /*0eb0*/  FFMA R0, RZ, R7, R3 ;  /* 0x00000007ff007223 */ /* 0x000fca0000000003 */
[----:B------:R-:W-:-:S13]  /*0ec0*/  FSETP.GT.AND P0, PT, |R0|, 1.469367938527859385e-39, PT ;  /* 0x001000000000780b */ /* 0x000fda0003f04200 */
[----:B------:R-:W-:Y:S05]  /*0ed0*/  @P0 BRA P1, `(.L_x_6) ;  /* 0x0000000000180947 */ /* 0x000fea0000800000 */
[----:B------:R-:W-:Y:S01]  /*0ee0*/  MOV R14, R18 ;  /* 0x00000012000e7202 */ /* 0x000fe20000000f00 */
[----:B------:R-:W-:Y:S01]  /*0ef0*/  IMAD.MOV.U32 R15, RZ, RZ, R19 ;  /* 0x000000ffff0f7224 */ /* 0x000fe200078e0013 */
[----:B------:R-:W-:Y:S01]  /*0f00*/  MOV R26, 0xf40 ;  /* 0x00000f40001a7802 */ /* 0x000fe20000000f00 */
[----:B------:R-:W-:Y:S02]  /*0f10*/  IMAD.MOV.U32 R4, RZ, RZ, R6 ;  /* 0x000000ffff047224 */ /* 0x000fe400078e0006 */
[----:B------:R-:W-:-:S07]  /*0f20*/  IMAD.MOV.U32 R5, RZ, RZ, R7 ;  /* 0x000000ffff057224 */ /* 0x000fce00078e0007 */
[----:B------:R-:W-:Y:S05]  /*0f30*/  CALL.REL.NOINC `($__internal_0_$__cuda_sm20_div_rn_f64_full) ;  /* 0x0000001000907944 */ /* 0x000fea0003c00000 */
.L_x_6:
[----:B------:R-:W0:Y:S01]  /*0f40*/  MUFU.RCP64H R5, R9 ;  /* 0x0000000900057308 */ /* 0x000e220000001800 */
[----:B------:R-:W-:Y:S01]  /*0f50*/  IMAD.MOV.U32 R4, RZ, RZ, 0x1 ;  /* 0x00000001ff047424 */ /* 0x000fe200078e00ff */
[----:B------:R-:W-:-:S04]  /*0f60*/  UIADD3 UR6, UPT, UPT, UR8, 0x1, URZ ;  /* 0x0000000108067890 */ /* 0x000fc8000fffe0ff */
[----:B------:R-:W-:Y:S02]  /*0f70*/  UIMAD.WIDE.U32 UR24, UR6, 0x8, UR18 ;  /* 0x00000008061878a5 */ /* 0x000fe4000f8e0012 */
[----:B------:R-:W-:-:S04]  /*0f80*/  UIMAD.WIDE.U32 UR6, UR6, 0x8, UR20 ;  /* 0x00000008060678a5 */ /* 0x000fc8000f8e0014 */
[----:B------:R-:W-:Y:S01]  /*0f90*/  IMAD.U32 R20, RZ, RZ, UR24 ;  /* 0x00000018ff147e24 */ /* 0x000fe2000f8e00ff */
[----:B------:R-:W-:Y:S01]  /*0fa0*/  MOV R21, UR25 ;  /* 0x0000001900157c02 */ /* 0x000fe20008000f00 */
[----:B------:R-:W-:Y:S02]  /*0fb0*/  IMAD.U32 R22, RZ, RZ, UR6 ;  /* 0x00000006ff167e24 */ /* 0x000fe4000f8e00ff */
[----:B------:R-:W-:Y:S01]  /*0fc0*/  IMAD.U32 R23, RZ, RZ, UR7 ;  /* 0x00000007ff177e24 */ /* 0x000fe2000f8e00ff */
[----:B0-----:R-:W-:Y:S01]  /*0fd0*/  DFMA R14, -R8, R4, 1 ;  /* 0x3ff00000080e742b */ /* 0x001fe20000000104 */
[----:B------:R0:W-:Y:S04]  /*0fe0*/  STG.E.64 desc[UR14][R20.64], R2 ;  /* 0x0000000214007986 */ /* 0x0001e8000c101b0e */
[----:B------:R0:W-:Y:S03]  /*0ff0*/  STG.E.64 desc[UR14][R22.64], R2 ;  /* 0x0000000216007986 */ /* 0x0001e6000c101b0e */
[----:B------:R-:W-:-:S08]  /*1000*/  DFMA R14, R14, R14, R14 ;  /* 0x0000000e0e0e722b */ /* 0x000fd0000000000e */
[----:B------:R-:W-:Y:S02]  /*1010*/  DFMA R4, R4, R14, R4 ;  /* 0x0000000e0404722b */ /* 0x000fe40000000004 */
[----:B------:R-:W1:Y:S06]  /*1020*/  I2F.F64.U32 R14, UR10 ;  /* 0x0000000a000e7d12 */ /* 0x000e6c0008201800 */
[----:B------:R-:W-:-:S08]  /*1030*/  DFMA R16, -R8, R4, 1 ;  /* 0x3ff000000810742b */ /* 0x000fd00000000104 */
[----:B------:R-:W-:Y:S01]  /*1040*/  DFMA R18, R4, R16, R4 ;  /* 0x000000100412722b */ /* 0x000fe20000000004 */
[----:B-1----:R-:W-:-:S07]  /*1050*/  FSETP.GEU.AND P1, PT, |R15|, 6.5827683646048100446e-37, PT ;  /* 0x036000000f00780b */ /* 0x002fce0003f2e200 */
[----:B------:R-:W-:-:S08]  /*1060*/  DMUL R4, R18, R14 ;  /* 0x0000000e12047228 */ /* 0x000fd00000000000 */
[----:B------:R-:W-:-:S08]  /*1070*/  DFMA R16, -R8, R4, R14 ;  /* 0x000000040810722b */ /* 0x000fd0000000010e */
[----:B------:R-:W-:-:S10]  /*1080*/  DFMA R4, R18, R16, R4 ;  /* 0x000000101204722b */ /* 0x000fd40000000004 */
[----:B------:R-:W-:-:S05]  /*1090*/  FFMA R0, RZ, R9, R5 ;  /* 0x00000009ff007223 */ /* 0x000fca0000000005 */
[----:B------:R-:W-:-:S13]  /*10a0*/  FSETP.GT.AND P0, PT, |R0|, 1.469367938527859385e-39, PT ;  /* 0x001000000000780b */ /* 0x000fda0003f04200 */
[----:B0-----:R-:W-:Y:S05]  /*10b0*/  @P0 BRA P1, `(.L_x_7) ;  /* 0x0000000000180947 */ /* 0x001fea0000800000 */
[----:B------:R-:W-:Y:S01]  /*10c0*/  IMAD.MOV.U32 R4, RZ, RZ, R8 ;  /* 0x000000ffff047224 */ /* 0x000fe200078e0008 */
[----:B------:R-:W-:Y:S01]  /*10d0*/  MOV R26, 0x1100 ;  /* 0x00001100001a7802 */ /* 0x000fe20000000f00 */
[----:B------:R-:W-:-:S07]  /*10e0*/  IMAD.MOV.U32 R5, RZ, RZ, R9 ;  /* 0x000000ffff057224 */ /* 0x000fce00078e0009 */
[----:B------:R-:W-:Y:S05]  /*10f0*/  CALL.REL.NOINC `($__internal_0_$__cuda_sm20_div_rn_f64_full) ;  /* 0x0000001000207944 */ /* 0x000fea0003c00000 */
[----:B------:R-:W-:Y:S01]  /*1100*/  IMAD.MOV.U32 R4, RZ, RZ, R2 ;  /* 0x000000ffff047224 */ /* 0x000fe200078e0002 */
[----:B------:R-:W-:-:S07]  /*1110*/  MOV R5, R3 ;  /* 0x0000000300057202 */ /* 0x000fce0000000f00 */
.L_x_7:
[----:B------:R-:W0:Y:S01]  /*1120*/  MUFU.RCP64H R3, 0.099999964237213134766 ;  /* 0x3fb9999900037908 */ /* 0x000e220000001800 */
[----:B------:R-:W-:Y:S02]  /*1130*/  IMAD.MOV.U32 R16, RZ, RZ, -0x66666666 ;  /* 0x9999999aff107424 */ /* 0x000fe400078e00ff */
[----:B------:R-:W-:Y:S02]  /*1140*/  IMAD.MOV.U32 R17, RZ, RZ, 0x3fb99999 ;  /* 0x3fb99999ff117424 */ /* 0x000fe400078e00ff */
[----:B------:R-:W-:-:S06]  /*1150*/  IMAD.MOV.U32 R2, RZ, RZ, 0x1 ;  /* 0x00000001ff027424 */ /* 0x000fcc00078e00ff */
[----:B0-----:R-:W-:-:S08]  /*1160*/  DFMA R14, R2, -R16, 1 ;  /* 0x3ff00000020e742b */ /* 0x001fd00000000810 */
[----:B------:R-:W-:-:S08]  /*1170*/  DFMA R14, R14, R14, R14 ;  /* 0x0000000e0e0e722b */ /* 0x000fd0000000000e */
[----:B------:R-:W-:Y:S02]  /*1180*/  DFMA R2, R2, R14, R2 ;  /* 0x0000000e0202722b */ /* 0x000fe40000000002 */
[----:B------:R-:W-:-:S06]  /*1190*/  DADD R14, R4, -0.5 ;  /* 0xbfe00000040e7429 */ /* 0x000fcc0000000000 */
[----:B------:R-:W-:-:S04]  /*11a0*/  DFMA R18, R2, -R16, 1 ;  /* 0x3ff000000212742b */ /* 0x000fc80000000810 */
[----:B------:R-:W-:-:S04]  /*11b0*/  FSETP.GEU.AND P1, PT, |R15|, 6.5827683646048100446e-37, PT ;  /* 0x036000000f00780b */ /* 0x000fc80003f2e200 */
        /* <DEDUP_REMOVED lines=11> */
.L_x_8:
[----:B------:R-:W-:Y:S01]  /*1270*/  DFMA R2, R2, R2, R10 ;  /* 0x000000020202722b */ /* 0x000fe2000000000a */
[----:B------:R-:W-:Y:S01]  /*1280*/  MOV R4, 0x652b82fe ;  /* 0x652b82fe00047802 */ /* 0x000fe20000000f00 */
[----:B------:R-:W-:Y:S01]  /*1290*/  IMAD.MOV.U32 R5, RZ, RZ, 0x3ff71547 ;  /* 0x3ff71547ff057424 */ /* 0x000fe200078e00ff */
[----:B------:R-:W-:Y:S01]  /*12a0*/  UMOV UR6, 0xfefa39ef ;  /* 0xfefa39ef00067882 */ /* 0x000fe20000000000 */
        /* <DEDUP_REMOVED lines=32> */
[----:B------:R-:W-:-:S04]  /*14b0*/  IMAD.MOV.U32 R16, RZ, RZ, 0x1 ;  /* 0x00000001ff107424 */ /* 0x000fc800078e00ff */
        /* <DEDUP_REMOVED lines=17> */
[----:B------:R-:W-:Y:S01]  /*15d0*/  MOV R18, R16 ;  /* 0x0000001000127202 */ /* 0x000fe20000000f00 */
        /* <DEDUP_REMOVED lines=14> */
.L_x_9:
        /* <DEDUP_REMOVED lines=14> */
.L_x_10:
[----:B------:R-:W-:Y:S01]  /*17a0*/  IMAD.U32 R4, RZ, RZ, UR22 ;  /* 0x00000016ff047e24 */ /* 0x000fe2000f8e00ff */
[----:B------:R-:W-:Y:S01]  /*17b0*/  UIADD3 UR22, UP0, UPT, UR22, 0x10, URZ ;  /* 0x0000001016167890 */ /* 0x000fe2000ff1e0ff */
[----:B------:R-:W-:Y:S01]  /*17c0*/  IMAD.U32 R5, RZ, RZ, UR12 ;  /* 0x0000000cff057e24 */ /* 0x000fe2000f8e00ff */
[----:B------:R-:W-:Y:S01]  /*17d0*/  UIADD3 UR9, UPT, UPT, UR9, 0x2, URZ ;  /* 0x0000000209097890 */ /* 0x000fe2000fffe0ff */
[----:B------:R-:W-:Y:S01]  /*17e0*/  IMAD.U32 R14, RZ, RZ, UR17 ;  /* 0x00000011ff0e7e24 */ /* 0x000fe2000f8e00ff */
[----:B------:R-:W-:Y:S01]  /*17f0*/  UIADD3.X UR12, UPT, UPT, URZ, UR12, URZ, UP0, !UPT ;  /* 0x0000000cff0c7290 */ /* 0x000fe200087fe4ff */
[----:B------:R-:W-:Y:S01]  /*1800*/  IMAD.U32 R15, RZ, RZ, UR11 ;  /* 0x0000000bff0f7e24 */ /* 0x000fe2000f8e00ff */
[----:B------:R0:W-:Y:S01]  /*1810*/  STG.E.64 desc[UR14][R4.64], R2 ;  /* 0x0000000204007986 */ /* 0x0001e2000c101b0e */
[----:B------:R-:W-:Y:S01]  /*1820*/  UISETP.NE.AND UP0, UPT, UR9, -0x2, UPT ;  /* 0xfffffffe0900788c */ /* 0x000fe2000bf05270 */
[----:B------:R-:W-:Y:S01]  /*1830*/  DADD R12, R12, 2 ;  /* 0x400000000c0c7429 */ /* 0x000fe20000000000 */
[----:B------:R-:W-:Y:S01]  /*1840*/  UIADD3 UR17, UP1, UPT, UR17, 0x10, URZ ;  /* 0x0000001011117890 */ /* 0x000fe2000ff3e0ff */
[----:B------:R0:W-:Y:S01]  /*1850*/  STG.E.64 desc[UR14][R14.64], R2 ;  /* 0x000000020e007986 */ /* 0x0001e2000c101b0e */
[----:B------:R-:W-:-:S02]  /*1860*/  UIADD3 UR10, UPT, UPT, UR10, 0x2, URZ ;  /* 0x000000020a0a7890 */ /* 0x000fc4000fffe0ff */
[----:B------:R-:W-:Y:S02]  /*1870*/  UIADD3 UR8, UPT, UPT, UR8, 0x2, URZ ;  /* 0x0000000208087890 */ /* 0x000fe4000fffe0ff */
[----:B------:R-:W-:Y:S01]  /*1880*/  UIADD3.X UR11, UPT, UPT, URZ, UR11, URZ, UP1, !UPT ;  /* 0x0000000bff0b7290 */ /* 0x000fe20008ffe4ff */
[----:B------:R-:W-:Y:S11]  /*1890*/  BRA.U UP0, `(.L_x_11) ;  /* 0xffffffed00a87547 */ /* 0x000ff6000b83ffff */
[----:B------:R-:W-:-:S12]  /*18a0*/  UIADD3 UR10, UPT, UPT, UR10, -0x1, URZ ;  /* 0xffffffff0a0a7890 */ /* 0x000fd8000fffe0ff */
.L_x_2:
[----:B------:R-:W1:Y:S02]  /*18b0*/  LDCU UR6, c[0x0][0x390] ;  /* 0x00007200ff0677ac */ /* 0x000e640008000800 */
[----:B-1----:R-:W-:-:S04]  /*18c0*/  ULOP3.LUT UR6, UR6, 0x1, URZ, 0xc0, !UPT ;  /* 0x0000000106067892 */ /* 0x002fc8000f8ec0ff */
[----:B------:R-:W-:-:S09]  /*18d0*/  UISETP.NE.U32.AND UP0, UPT, UR6, 0x1, UPT ;  /* 0x000000010600788c */ /* 0x000fd2000bf05070 */
[----:B------:R-:W-:Y:S05]  /*18e0*/  BRA.U UP0, `(.L_x_12) ;  /* 0x0000000900147547 */ /* 0x000fea000b800000 */
[----:B0-----:R-:W0:Y:S01]  /*18f0*/  MUFU.RCP64H R3, R9 ;  /* 0x0000000900037308 */ /* 0x001e220000001800 */
[----:B------:R-:W-:-:S07]  /*1900*/  MOV R2, 0x1 ;  /* 0x0000000100027802 */ /* 0x000fce0000000f00 */
[----:B------:R-:W1:Y:S01]  /*1910*/  I2F.F64.U32 R14, UR10 ;  /* 0x0000000a000e7d12 */ /* 0x000e620008201800 */
[----:B0-----:R-:W-:Y:S01]  /*1920*/  DFMA R4, -R8, R2, 1 ;  /* 0x3ff000000804742b */ /* 0x001fe20000000102 */
[----:B-1----:R-:W-:-:S07]  /*1930*/  FSETP.GEU.AND P1, PT, |R15|, 6.5827683646048100446e-37, PT ;  /* 0x036000000f00780b */ /* 0x002fce0003f2e200 */
        /* <DEDUP_REMOVED lines=11> */
[----:B------:R-:W-:Y:S01]  /*19f0*/  MOV R26, 0x1a20 ;  /* 0x00001a20001a7802 */ /* 0x000fe20000000f00 */
[----:B------:R-:W-:-:S07]  /*1a00*/  IMAD.MOV.U32 R5, RZ, RZ, R9 ;  /* 0x000000ffff057224 */ /* 0x000fce00078e0009 */
[----:B------:R-:W-:Y:S05]  /*1a10*/  CALL.REL.NOINC `($__internal_0_$__cuda_sm20_div_rn_f64_full) ;  /* 0x0000000400d87944 */ /* 0x000fea0003c00000 */
.L_x_13:
        /* <DEDUP_REMOVED lines=17> */
[----:B------:R-:W-:Y:S01]  /*1b30*/  MOV R4, 0x9999999a ;  /* 0x9999999a00047802 */ /* 0x000fe20000000f00 */
[----:B------:R-:W-:Y:S01]  /*1b40*/  IMAD.MOV.U32 R5, RZ, RZ, 0x3fb99999 ;  /* 0x3fb99999ff057424 */ /* 0x000fe200078e00ff */
[----:B------:R-:W-:-:S07]  /*1b50*/  MOV R26, 0x1b70 ;  /* 0x00001b70001a7802 */ /* 0x000fce0000000f00 */
[----:B------:R-:W-:Y:S05]  /*1b60*/  CALL.REL.NOINC `($__internal_0_$__cuda_sm20_div_rn_f64_full) ;  /* 0x0000000400847944 */ /* 0x000fea0003c00000 */
.L_x_14:
[----:B------:R-:W-:Y:S01]  /*1b70*/  DFMA R2, R2, R2, R10 ;  /* 0x000000020202722b */ /* 0x000fe2000000000a */
[----:B------:R-:W-:Y:S01]  /*1b80*/  IMAD.MOV.U32 R4, RZ, RZ, 0x652b82fe ;  /* 0x652b82feff047424 */ /* 0x000fe200078e00ff */
[----:B------:R-:W-:Y:S01]  /*1b90*/  UMOV UR6, 0xfefa39ef ;  /* 0xfefa39ef00067882 */ /* 0x000fe20000000000 */
[----:B------:R-:W-:Y:S01]  /*1ba0*/  IMAD.MOV.U32 R5, RZ, RZ, 0x3ff71547 ;  /* 0x3ff71547ff057424 */ /* 0x000fe200078e00ff */
[----:B------:R-:W-:Y:S01]  /*1bb0*/  UMOV UR7, 0x3fe62e42 ;  /* 0x3fe62e4200077882 */ /* 0x000fe20000000000 */
[----:B------:R-:W0:Y:S01]  /*1bc0*/  MUFU.RCP64H R15, R7 ;  /* 0x00000007000f7308 */ /* 0x000e220000001800 */
[----:B------:R-:W-:Y:S02]  /*1bd0*/  MOV R14, 0x1 ;  /* 0x00000001000e7802 */ /* 0x000fe40000000f00 */
[----:B------:R-:W-:-:S08]  /*1be0*/  DMUL R2, R2, -0.5 ;  /* 0xbfe0000002027828 */ /* 0x000fd00000000000 */
[----:B------:R-:W-:Y:S02]  /*1bf0*/  DFMA R4, R2, R4, 6.75539944105574400000e+15 ;  /* 0x433800000204742b */ /* 0x000fe40000000004 */
[----:B------:R-:W-:Y:S01]  /*1c00*/  FSETP.GEU.AND P0, PT, |R3|, 4.1917929649353027344, PT ;  /* 0x4086232b0300780b */ /* 0x000fe20003f0e200 */
[----:B0-----:R-:W-:-:S05]  /*1c10*/  DFMA R16, -R6, R14, 1 ;  /* 0x3ff000000610742b */ /* 0x001fca000000010e */
[----:B------:R-:W-:-:S03]  /*1c20*/  DADD R10, R4, -6.75539944105574400000e+15 ;  /* 0xc3380000040a7429 */ /* 0x000fc60000000000 */
[----:B------:R-:W-:-:S05]  /*1c30*/  DFMA R16, R16, R16, R16 ;  /* 0x000000101010722b */ /* 0x000fca0000000010 */
[----:B------:R-:W-:Y:S01]  /*1c40*/  DFMA R12, R10, -UR6, R2 ;  /* 0x800000060a0c7c2b */ /* 0x000fe20008000002 */
[----:B------:R-:W-:Y:S01]  /*1c50*/  UMOV UR6, 0x3b39803f ;  /* 0x3b39803f00067882 */ /* 0x000fe20000000000 */
[----:B------:R-:W-:Y:S01]  /*1c60*/  UMOV UR7, 0x3c7abc9e ;  /* 0x3c7abc9e00077882 */ /* 0x000fe20000000000 */
[----:B------:R-:W-:-:S05]  /*1c70*/  DFMA R16, R14, R16, R14 ;  /* 0x000000100e10722b */ /* 0x000fca000000000e */
        /* <DEDUP_REMOVED lines=33> */
[----:B------:R-:W-:Y:S02]  /*1e90*/  DFMA R14, R10, R12, 1 ;  /* 0x3ff000000a0e742b */ /* 0x000fe4000000000c */
[----:B------:R-:W-:-:S08]  /*1ea0*/  DFMA R10, -R6, R16, 1 ;  /* 0x3ff00000060a742b */ /* 0x000fd00000000110 */
[----:B------:R-:W-:Y:S01]  /*1eb0*/  DFMA R10, R16, R10, R16 ;  /* 0x0000000a100a722b */ /* 0x000fe20000000010 */
[----:B------:R-:W-:Y:S02]  /*1ec0*/  IMAD R13, R4, 0x100000, R15 ;  /* 0x00100000040d7824 */ /* 0x000fe400078e020f */
[----:B------:R-:W-:Y:S01]  /*1ed0*/  IMAD.MOV.U32 R12, RZ, RZ, R14 ;  /* 0x000000ffff0c7224 */ /* 0x000fe200078e000e */
[----:B------:R-:W-:Y:S07]  /*1ee0*/  @!P0 BRA `(.L_x_15) ;  /* 0x0000000000388947 */ /* 0x000fee0003800000 */
[----:B------:R-:W-:Y:S01]  /*1ef0*/  FSETP.GEU.AND P1, PT, |R3|, 4.2275390625, PT ;  /* 0x408748000300780b */ /* 0x000fe20003f2e200 */
[C---:B------:R-:W-:Y:S02]  /*1f00*/  DADD R12, R2.reuse, +INF ;  /* 0x7ff00000020c7429 */ /* 0x040fe40000000000 */
[----:B------:R-:W-:-:S08]  /*1f10*/  DSETP.GEU.AND P0, PT, R2, RZ, PT ;  /* 0x000000ff0200722a */ /* 0x000fd00003f0e000 */
[----:B------:R-:W-:Y:S02]  /*1f20*/  FSEL R12, R12, RZ, P0 ;  /* 0x000000ff0c0c7208 */ /* 0x000fe40000000000 */
[----:B------:R-:W-:Y:S01]  /*1f30*/  FSEL R13, R13, RZ, P0 ;  /* 0x000000ff0d0d7208 */ /* 0x000fe20000000000 */
[----:B------:R-:W-:Y:S06]  /*1f40*/  @P1 BRA `(.L_x_15) ;  /* 0x0000000000201947 */ /* 0x000fec0003800000 */
[----:B------:R-:W-:Y:S01]  /*1f50*/  LEA.HI R0, R4, R4, RZ, 0x1 ;  /* 0x0000000404007211 */ /* 0x000fe200078f08ff */
[----:B------:R-:W-:-:S03]  /*1f60*/  IMAD.MOV.U32 R12, RZ, RZ, R14 ;  /* 0x000000ffff0c7224 */ /* 0x000fc600078e000e */
[----:B------:R-:W-:-:S05]  /*1f70*/  SHF.R.S32.HI R13, RZ, 0x1, R0 ;  /* 0x00000001ff0d7819 */ /* 0x000fca0000011400 */
[----:B------:R-:W-:Y:S02]  /*1f80*/  IMAD.IADD R2, R4, 0x1, -R13 ;  /* 0x0000000104027824 */ /* 0x000fe400078e0a0d */
[----:B------:R-:W-:-:S03]  /*1f90*/  IMAD R13, R13, 0x100000, R15 ;  /* 0x001000000d0d7824 */ /* 0x000fc600078e020f */
[----:B------:R-:W-:Y:S02]  /*1fa0*/  LEA R3, R2, 0x3ff00000, 0x14 ;  /* 0x3ff0000002037811 */ /* 0x000fe400078ea0ff */
[----:B------:R-:W-:-:S06]  /*1fb0*/  MOV R2, RZ ;  /* 0x000000ff00027202 */ /* 0x000fcc0000000f00 */
[----:B------:R-:W-:-:S11]  /*1fc0*/  DMUL R12, R12, R2 ;  /* 0x000000020c0c7228 */ /* 0x000fd60000000000 */
.L_x_15:
        /* <DEDUP_REMOVED lines=12> */
.L_x_16:
[----:B------:R-:W0:Y:S01]  /*2090*/  LDCU.64 UR6, c[0x0][0x398] ;  /* 0x00007300ff0677ac */ /* 0x000e220008000a00 */
[----:B------:R-:W1:Y:S01]  /*20a0*/  LDCU.64 UR8, c[0x0][0x3a0] ;  /* 0x00007400ff0877ac */ /* 0x000e620008000a00 */
[----:B------:R-:W-:-:S04]  /*20b0*/  UIADD3 UR5, UPT, UPT, UR5, UR10, URZ ;  /* 0x0000000a05057290 */ /* 0x000fc8000fffe0ff */
[----:B0-----:R-:W-:Y:S02]  /*20c0*/  UIMAD.WIDE.U32 UR6, UR5, 0x8, UR6 ;  /* 0x00000008050678a5 */ /* 0x001fe4000f8e0006 */
[----:B-1----:R-:W-:-:S04]  /*20d0*/  UIMAD.WIDE.U32 UR8, UR5, 0x8, UR8 ;  /* 0x00000008050878a5 */ /* 0x002fc8000f8e0008 */
[----:B------:R-:W-:Y:S02]  /*20e0*/  IMAD.U32 R4, RZ, RZ, UR6 ;  /* 0x00000006ff047e24 */ /* 0x000fe4000f8e00ff */
[----:B------:R-:W-:Y:S02]  /*20f0*/  IMAD.U32 R5, RZ, RZ, UR7 ;  /* 0x00000007ff057e24 */ /* 0x000fe4000f8e00ff */
[----:B------:R-:W-:Y:S01]  /*2100*/  IMAD.U32 R10, RZ, RZ, UR8 ;  /* 0x00000008ff0a7e24 */ /* 0x000fe2000f8e00ff */
[----:B------:R-:W-:Y:S02]  /*2110*/  MOV R11, UR9 ;  /* 0x00000009000b7c02 */ /* 0x000fe40008000f00 */
[----:B------:R1:W-:Y:S04]  /*2120*/  STG.E.64 desc[UR14][R4.64], R2 ;  /* 0x0000000204007986 */ /* 0x0003e8000c101b0e */
[----:B------:R1:W-:Y:S02]  /*2130*/  STG.E.64 desc[UR14][R10.64], R2 ;  /* 0x000000020a007986 */ /* 0x0003e4000c101b0e */
.L_x_12:
[----:B------:R-:W-:-:S04]  /*2140*/  UIADD3 UR16, UPT, UPT, UR16, 0x1, URZ ;  /* 0x0000000110107890 */ /* 0x000fc8000fffe0ff */
[----:B------:R-:W-:-:S09]  /*2150*/  UISETP.NE.AND UP0, UPT, UR16, UR13, UPT ;  /* 0x0000000d1000728c */ /* 0x000fd2000bf05270 */
[----:B------:R-:W-:Y:S05]  /*2160*/  BRA.U UP0, `(.L_x_17) ;  /* 0xffffffe1007c7547 */ /* 0x000fea000b83ffff */
[----:B------:R-:W-:Y:S05]  /*2170*/  EXIT ;  /* 0x000000000000794d */ /* 0x000fea0003800000 */
        .weak           $__internal_0_$__cuda_sm20_div_rn_f64_full
        .type           $__internal_0_$__cuda_sm20_div_rn_f64_full,@function
        .size           $__internal_0_$__cuda_sm20_div_rn_f64_full,(.L_x_45 - $__internal_0_$__cuda_sm20_div_rn_f64_full)
$__internal_0_$__cuda_sm20_div_rn_f64_full:
[C---:B------:R-:W-:Y:S01]  /*2180*/  FSETP.GEU.AND P0, PT, |R5|.reuse, 1.469367938527859385e-39, PT ;  /* 0x001000000500780b */ /* 0x040fe20003f0e200 */
[----:B------:R-:W-:Y:S01]  /*2190*/  IMAD.MOV.U32 R18, RZ, RZ, 0x1 ;  /* 0x00000001ff127424 */ /* 0x000fe200078e00ff */
[C---:B------:R-:W-:Y:S01]  /*21a0*/  LOP3.LUT R2, R5.reuse, 0x800fffff, RZ, 0xc0, !PT ;  /* 0x800fffff05027812 */ /* 0x040fe200078ec0ff */
[----:B------:R-:W-:Y:S01]  /*21b0*/  IMAD.MOV.U32 R0, RZ, RZ, 0x1ca00000 ;  /* 0x1ca00000ff007424 */ /* 0x000fe200078e00ff */
[----:B------:R-:W-:Y:S02]  /*21c0*/  LOP3.LUT R25, R5, 0x7ff00000, RZ, 0xc0, !PT ;  /* 0x7ff0000005197812 */ /* 0x000fe400078ec0ff */
[----:B------:R-:W-:Y:S01]  /*21d0*/  LOP3.LUT R3, R2, 0x3ff00000, RZ, 0xfc, !PT ;  /* 0x3ff0000002037812 */ /* 0x000fe200078efcff */
[----:B------:R-:W-:Y:S01]  /*21e0*/  IMAD.MOV.U32 R2, RZ, RZ, R4 ;  /* 0x000000ffff027224 */ /* 0x000fe200078e0004 */
[----:B------:R-:W-:-:S04]  /*21f0*/  LOP3.LUT R24, R15, 0x7ff00000, RZ, 0xc0, !PT ;  /* 0x7ff000000f187812 */ /* 0x000fc800078ec0ff */
[----:B------:R-:W-:Y:S01]  /*2200*/  ISETP.GE.U32.AND P1, PT, R24, R25, PT ;  /* 0x000000191800720c */ /* 0x000fe20003f26070 */
[----:B------:R-:W-:Y:S01]  /*2210*/  @!P0 DMUL R2, R4, 8.98846567431157953865e+307 ;  /* 0x7fe0000004028828 */ /* 0x000fe20000000000 */
[----:B------:R-:W-:-:S05]  /*2220*/  IMAD.MOV.U32 R27, RZ, RZ, R24 ;  /* 0x000000ffff1b7224 */ /* 0x000fca00078e0018 */
[----:B------:R-:W0:Y:S02]  /*2230*/  MUFU.RCP64H R19, R3 ;  /* 0x0000000300137308 */ /* 0x000e240000001800 */
[----:B0-----:R-:W-:-:S08]  /*2240*/  DFMA R16, R18, -R2, 1 ;  /* 0x3ff000001210742b */ /* 0x001fd00000000802 */
[----:B------:R-:W-:-:S08]  /*2250*/  DFMA R16, R16, R16, R16 ;  /* 0x000000101010722b */ /* 0x000fd00000000010 */
[----:B------:R-:W-:Y:S01]  /*2260*/  DFMA R18, R18, R16, R18 ;  /* 0x000000101212722b */ /* 0x000fe20000000012 */
[----:B------:R-:W-:Y:S01]  /*2270*/  SEL R17, R0, 0x63400000, !P1 ;  /* 0x6340000000117807 */ /* 0x000fe20004800000 */
[----:B------:R-:W-:Y:S01]  /*2280*/  IMAD.MOV.U32 R16, RZ, RZ, R14 ;  /* 0x000000ffff107224 */ /* 0x000fe200078e000e */
[----:B------:R-:W-:Y:S02]  /*2290*/  FSETP.GEU.AND P1, PT, |R15|, 1.469367938527859385e-39, PT ;  /* 0x001000000f00780b */ /* 0x000fe40003f2e200 */
[----:B------:R-:W-:-:S03]  /*22a0*/  LOP3.LUT R17, R17, 0x800fffff, R15, 0xf8, !PT ;  /* 0x800fffff11117812 */ /* 0x000fc600078ef80f */
[----:B------:R-:W-:-:S08]  /*22b0*/  DFMA R20, R18, -R2, 1 ;  /* 0x3ff000001214742b */ /* 0x000fd00000000802 */
[----:B------:R-:W-:Y:S01]  /*22c0*/  DFMA R18, R18, R20, R18 ;  /* 0x000000141212722b */ /* 0x000fe20000000012 */
[----:B------:R-:W-:Y:S10]  /*22d0*/  @P1 BRA `(.L_x_18) ;  /* 0x0000000000201947 */ /* 0x000ff40003800000 */
[----:B------:R-:W-:Y:S02]  /*22e0*/  LOP3.LUT R21, R5, 0x7ff00000, RZ, 0xc0, !PT ;  /* 0x7ff0000005157812 */ /* 0x000fe400078ec0ff */
[----:B------:R-:W-:Y:S02]  /*22f0*/  MOV R20, RZ ;  /* 0x000000ff00147202 */ /* 0x000fe40000000f00 */
[----:B------:R-:W-:-:S04]  /*2300*/  ISETP.GE.U32.AND P1, PT, R24, R21, PT ;  /* 0x000000151800720c */ /* 0x000fc80003f26070 */
[----:B------:R-:W-:-:S04]  /*2310*/  SEL R21, R0, 0x63400000, !P1 ;  /* 0x6340000000157807 */ /* 0x000fc80004800000 */
[----:B------:R-:W-:-:S04]  /*2320*/  LOP3.LUT R21, R21, 0x80000000, R15, 0xf8, !PT ;  /* 0x8000000015157812 */ /* 0x000fc800078ef80f */
[----:B------:R-:W-:-:S06]  /*2330*/  LOP3.LUT R21, R21, 0x100000, RZ, 0xfc, !PT ;  /* 0x0010000015157812 */ /* 0x000fcc00078efcff */
[----:B------:R-:W-:-:S10]  /*2340*/  DFMA R16, R16, 2, -R20 ;  /* 0x400000001010782b */ /* 0x000fd40000000814 */
[----:B------:R-:W-:-:S07]  /*2350*/  LOP3.LUT R27, R17, 0x7ff00000, RZ, 0xc0, !PT ;  /* 0x7ff00000111b7812 */ /* 0x000fce00078ec0ff */
.L_x_18:
[----:B------:R-:W-:Y:S01]  /*2360*/  DMUL R20, R18, R16 ;  /* 0x0000001012147228 */ /* 0x000fe20000000000 */
[----:B------:R-:W-:-:S07]  /*2370*/  @!P0 LOP3.LUT R25, R3, 0x7ff00000, RZ, 0xc0, !PT ;  /* 0x7ff0000003198812 */ /* 0x000fce00078ec0ff */
[----:B------:R-:W-:-:S08]  /*2380*/  DFMA R22, R20, -R2, R16 ;  /* 0x800000021416722b */ /* 0x000fd00000000010 */
[----:B------:R-:W-:Y:S01]  /*2390*/  DFMA R22, R18, R22, R20 ;  /* 0x000000161216722b */ /* 0x000fe20000000014 */
[----:B------:R-:W-:Y:S02]  /*23a0*/  VIADD R18, R27, 0xffffffff ;  /* 0xffffffff1b127836 */ /* 0x000fe40000000000 */
[----:B------:R-:W-:-:S03]  /*23b0*/  VIADD R19, R25, 0xffffffff ;  /* 0xffffffff19137836 */ /* 0x000fc60000000000 */
[----:B------:R-:W-:-:S04]  /*23c0*/  ISETP.GT.U32.AND P0, PT, R18, 0x7feffffe, PT ;  /* 0x7feffffe1200780c */ /* 0x000fc80003f04070 */
[----:B------:R-:W-:-:S13]  /*23d0*/  ISETP.GT.U32.OR P0, PT, R19, 0x7feffffe, P0 ;  /* 0x7feffffe1300780c */ /* 0x000fda0000704470 */
[----:B------:R-:W-:Y:S05]  /*23e0*/  @P0 BRA `(.L_x_19) ;  /* 0x00000000006c0947 */ /* 0x000fea0003800000 */
[----:B------:R-:W-:-:S04]  /*23f0*/  LOP3.LUT R15, R5, 0x7ff00000, RZ, 0xc0, !PT ;  /* 0x7ff00000050f7812 */ /* 0x000fc800078ec0ff */
[CC--:B------:R-:W-:Y:S02]  /*2400*/  VIADDMNMX R14, R24.reuse, -R15.reuse, 0xb9600000, !PT ;  /* 0xb9600000180e7446 */ /* 0x0c0fe4000780090f */
[----:B------:R-:W-:Y:S02]  /*2410*/  ISETP.GE.U32.AND P0, PT, R24, R15, PT ;  /* 0x0000000f1800720c */ /* 0x000fe40003f06070 */
[----:B------:R-:W-:Y:S02]  /*2420*/  VIMNMX R14, PT, PT, R14, 0x46a00000, PT ;  /* 0x46a000000e0e7848 */ /* 0x000fe40003fe0100 */
[----:B------:R-:W-:-:S05]  /*2430*/  SEL R15, R0, 0x63400000, !P0 ;  /* 0x63400000000f7807 */ /* 0x000fca0004000000 */
[----:B------:R-:W-:Y:S01]  /*2440*/  IMAD.IADD R0, R14, 0x1, -R15 ;  /* 0x000000010e007824 */ /* 0x000fe200078e0a0f */
[----:B------:R-:W-:-:S03]  /*2450*/  MOV R14, RZ ;  /* 0x000000ff000e7202 */ /* 0x000fc60000000f00 */
[----:B------:R-:W-:-:S06]  /*2460*/  VIADD R15, R0, 0x7fe00000 ;  /* 0x7fe00000000f7836 */ /* 0x000fcc0000000000 */
[----:B------:R-:W-:-:S10]  /*2470*/  DMUL R18, R22, R14 ;  /* 0x0000000e16127228 */ /* 0x000fd40000000000 */
[----:B------:R-:W-:-:S13]  /*2480*/  FSETP.GTU.AND P0, PT, |R19|, 1.469367938527859385e-39, PT ;  /* 0x001000001300780b */ /* 0x000fda0003f0c200 */
[----:B------:R-:W-:Y:S05]  /*2490*/  @P0 BRA `(.L_x_20) ;  /* 0x0000000000940947 */ /* 0x000fea0003800000 */
[----:B------:R-:W-:Y:S01]  /*24a0*/  DFMA R2, R22, -R2, R16 ;  /* 0x800000021602722b */ /* 0x000fe20000000010 */
[----:B------:R-:W-:-:S09]  /*24b0*/  IMAD.MOV.U32 R14, RZ, RZ, RZ ;  /* 0x000000ffff0e7224 */ /* 0x000fd200078e00ff */
[C---:B------:R-:W-:Y:S02]  /*24c0*/  FSETP.NEU.AND P0, PT, R3.reuse, RZ, PT ;  /* 0x000000ff0300720b */ /* 0x040fe40003f0d000 */
[----:B------:R-:W-:-:S04]  /*24d0*/  LOP3.LUT R5, R3, 0x80000000, R5, 0x48, !PT ;  /* 0x8000000003057812 */ /* 0x000fc800078e4805 */
[----:B------:R-:W-:-:S07]  /*24e0*/  LOP3.LUT R15, R5, R15, RZ, 0xfc, !PT ;  /* 0x0000000f050f7212 */ /* 0x000fce00078efcff */
[----:B------:R-:W-:Y:S05]  /*24f0*/  @!P0 BRA `(.L_x_20) ;  /* 0x00000000007c8947 */ /* 0x000fea0003800000 */
[----:B------:R-:W-:Y:S01]  /*2500*/  IMAD.MOV R3, RZ, RZ, -R0 ;  /* 0x000000ffff037224 */ /* 0x000fe200078e0a00 */
[----:B------:R-:W-:Y:S01]  /*2510*/  DMUL.RP R14, R22, R14 ;  /* 0x0000000e160e7228 */ /* 0x000fe20000008000 */
[----:B------:R-:W-:-:S06]  /*2520*/  IMAD.MOV.U32 R2, RZ, RZ, RZ ;  /* 0x000000ffff027224 */ /* 0x000fcc00078e00ff */
[----:B------:R-:W-:-:S03]  /*2530*/  DFMA R2, R18, -R2, R22 ;  /* 0x800000021202722b */ /* 0x000fc60000000016 */
[----:B------:R-:W-:-:S03]  /*2540*/  LOP3.LUT R5, R15, R5, RZ, 0x3c, !PT ;  /* 0x000000050f057212 */ /* 0x000fc600078e3cff */
[----:B------:R-:W-:-:S04]  /*2550*/  IADD3 R2, PT, PT, -R0, -0x43300000, RZ ;  /* 0xbcd0000000027810 */ /* 0x000fc80007ffe1ff */
[----:B------:R-:W-:-:S04]  /*2560*/  FSETP.NEU.AND P0, PT, |R3|, R2, PT ;  /* 0x000000020300720b */ /* 0x000fc80003f0d200 */
[----:B------:R-:W-:Y:S02]  /*2570*/  FSEL R18, R14, R18, !P0 ;  /* 0x000000120e127208 */ /* 0x000fe40004000000 */
[----:B------:R-:W-:Y:S01]  /*2580*/  FSEL R19, R5, R19, !P0 ;  /* 0x0000001305137208 */ /* 0x000fe20004000000 */
[----:B------:R-:W-:Y:S06]  /*2590*/  BRA `(.L_x_20) ;  /* 0x0000000000547947 */ /* 0x000fec0003800000 */
.L_x_19:
[----:B------:R-:W-:-:S14]  /*25a0*/  DSETP.NAN.AND P0, PT, R14, R14, PT ;  /* 0x0000000e0e00722a */ /* 0x000fdc0003f08000 */
[----:B------:R-:W-:Y:S05]  /*25b0*/  @P0 BRA `(.L_x_21) ;  /* 0x0000000000440947 */ /* 0x000fea0003800000 */
[----:B------:R-:W-:-:S14]  /*25c0*/  DSETP.NAN.AND P0, PT, R4, R4, PT ;  /* 0x000000040400722a */ /* 0x000fdc0003f08000 */
[----:B------:R-:W-:Y:S05]  /*25d0*/  @P0 BRA `(.L_x_22) ;  /* 0x0000000000300947 */ /* 0x000fea0003800000 */
[----:B------:R-:W-:Y:S01]  /*25e0*/  ISETP.NE.AND P0, PT, R27, R25, PT ;  /* 0x000000191b00720c */ /* 0x000fe20003f05270 */
[----:B------:R-:W-:Y:S01]  /*25f0*/  IMAD.MOV.U32 R18, RZ, RZ, 0x0 ;  /* 0x00000000ff127424 */ /* 0x000fe200078e00ff */
[----:B------:R-:W-:-:S11]  /*2600*/  MOV R19, 0xfff80000 ;  /* 0xfff8000000137802 */ /* 0x000fd60000000f00 */
[----:B------:R-:W-:Y:S05]  /*2610*/  @!P0 BRA `(.L_x_20) ;  /* 0x0000000000348947 */ /* 0x000fea0003800000 */
[----:B------:R-:W-:Y:S02]  /*2620*/  ISETP.NE.AND P0, PT, R27, 0x7ff00000, PT ;  /* 0x7ff000001b00780c */ /* 0x000fe40003f05270 */
[----:B------:R-:W-:Y:S02]  /*2630*/  LOP3.LUT R19, R15, 0x80000000, R5, 0x48, !PT ;  /* 0x800000000f137812 */ /* 0x000fe400078e4805 */
[----:B------:R-:W-:-:S13]  /*2640*/  ISETP.EQ.OR P0, PT, R25, RZ, !P0 ;  /* 0x000000ff1900720c */ /* 0x000fda0004702670 */
[----:B------:R-:W-:Y:S01]  /*2650*/  @P0 LOP3.LUT R0, R19, 0x7ff00000, RZ, 0xfc, !PT ;  /* 0x7ff0000013000812 */ /* 0x000fe200078efcff */
[----:B------:R-:W-:Y:S02]  /*2660*/  @!P0 IMAD.MOV.U32 R18, RZ, RZ, RZ ;  /* 0x000000ffff128224 */ /* 0x000fe400078e00ff */
[----:B------:R-:W-:Y:S02]  /*2670*/  @P0 IMAD.MOV.U32 R18, RZ, RZ, RZ ;  /* 0x000000ffff120224 */ /* 0x000fe400078e00ff */
[----:B------:R-:W-:Y:S01]  /*2680*/  @P0 IMAD.MOV.U32 R19, RZ, RZ, R0 ;  /* 0x000000ffff130224 */ /* 0x000fe200078e0000 */
[----:B------:R-:W-:Y:S06]  /*2690*/  BRA `(.L_x_20) ;  /* 0x0000000000147947 */ /* 0x000fec0003800000 */
.L_x_22:
[----:B------:R-:W-:Y:S01]  /*26a0*/  LOP3.LUT R19, R5, 0x80000, RZ, 0xfc, !PT ;  /* 0x0008000005137812 */ /* 0x000fe200078efcff */
[----:B------:R-:W-:Y:S01]  /*26b0*/  IMAD.MOV.U32 R18, RZ, RZ, R4 ;  /* 0x000000ffff127224 */ /* 0x000fe200078e0004 */
[----:B------:R-:W-:Y:S06]  /*26c0*/  BRA `(.L_x_20) ;  /* 0x0000000000087947 */ /* 0x000fec0003800000 */
.L_x_21:
[----:B------:R-:W-:Y:S02]  /*26d0*/  LOP3.LUT R19, R15, 0x80000, RZ, 0xfc, !PT ;  /* 0x000800000f137812 */ /* 0x000fe400078efcff */
[----:B------:R-:W-:-:S07]  /*26e0*/  MOV R18, R14 ;  /* 0x0000000e00127202 */ /* 0x000fce0000000f00 */
.L_x_20:
[----:B------:R-:W-:Y:S02]  /*26f0*/  IMAD.MOV.U32 R27, RZ, RZ, 0x0 ;  /* 0x00000000ff1b7424 */ /* 0x000fe400078e00ff */
[----:B------:R-:W-:Y:S02]  /*2700*/  IMAD.MOV.U32 R2, RZ, RZ, R18 ;  /* 0x000000ffff027224 */ /* 0x000fe400078e0012 */
[----:B------:R-:W-:Y:S01]  /*2710*/  IMAD.MOV.U32 R3, RZ, RZ, R19 ;  /* 0x000000ffff037224 */ /* 0x000fe200078e0013 */
[----:B------:R-:W-:Y:S06]  /*2720*/  RET.REL.NODEC R26 `(_Z11initForWaveddiPdS_S_) ;  /* 0xffffffd81a347950 */ /* 0x000fec0003c3ffff */
.L_x_23:
[----:B------:R-:W-:-:S00]  /*2730*/  BRA `(.L_x_23) ;  /* 0xfffffffc00fc7947 */ /* 0x000fc0000383ffff */
[----:B------:R-:W-:-:S00]  /*2740*/  NOP ;  /* 0x0000000000007918 */ /* 0x000fc00000000000 */
        /* <DEDUP_REMOVED lines=11> */
.L_x_45:


//--------------------- .text._Z4waveiPdS_S_      --------------------------
	.section	.text._Z4waveiPdS_S_,"ax",@progbits
	.align	128
        .global         _Z4waveiPdS_S_
        .type           _Z4waveiPdS_S_,@function
        .size           _Z4waveiPdS_S_,(.L_x_47 - _Z4waveiPdS_S_)
        .other          _Z4waveiPdS_S_,@"STO_CUDA_ENTRY STV_DEFAULT"
_Z4waveiPdS_S_:
.text._Z4waveiPdS_S_:
[----:B------:R-:W-:Y:S08]  /*0000*/  LDC R1, c[0x0][0x37c] ;  /* 0x0000df00ff017b82 */ /* 0x000ff00000000800 */
[----:B------:R-:W0:Y:S02]  /*0010*/  LDC R5, c[0x0][0x380] ;  /* 0x0000e000ff057b82 */ /* 0x000e240000000800 */
[----:B0-----:R-:W-:-:S13]  /*0020*/  ISETP.GE.AND P0, PT, R5, 0x1, PT ;  /* 0x000000010500780c */ /* 0x001fda0003f06270 */
[----:B------:R-:W-:Y:S05]  /*0030*/  @!P0 EXIT ;  /* 0x000000000000894d */ /* 0x000fea0003800000 */
[C---:B------:R-:W-:Y:S01]  /*0040*/  VIADD R0, R5.reuse, 0xffffffff ;  /* 0xffffffff05007836 */ /* 0x040fe20000000000 */
[C---:B------:R-:W-:Y:S01]  /*0050*/  LOP3.LUT R2, R5.reuse, 0x3, RZ, 0xc0, !PT ;  /* 0x0000000305027812 */ /* 0x040fe200078ec0ff */
[----:B------:R-:W-:Y:S01]  /*0060*/  IMAD.MOV.U32 R7, RZ, RZ, RZ ;  /* 0x000000ffff077224 */ /* 0x000fe200078e00ff */
[C---:B------:R-:W-:Y:S01]  /*0070*/  LOP3.LUT R3, R5.reuse, 0x7, RZ, 0xc0, !PT ;  /* 0x0000000705037812 */ /* 0x040fe200078ec0ff */
[----:B------:R-:W0:Y:S01]  /*0080*/  LDCU.64 UR6, c[0x0][0x358] ;  /* 0x00006b00ff0677ac */ /* 0x000e220008000a00 */
[C---:B------:R-:W-:Y:S02]  /*0090*/  LOP3.LUT R4, R5.reuse, 0x7ffffffc, RZ, 0xc0, !PT ;  /* 0x7ffffffc05047812 */ /* 0x040fe400078ec0ff */
[----:B------:R-:W-:-:S07]  /*00a0*/  LOP3.LUT R5, R5, 0x1, RZ, 0xc0, !PT ;  /* 0x0000000105057812 */ /* 0x000fce00078ec0ff */
.L_x_43:
[----:B-1----:R-:W1:Y:S01]  /*00b0*/  LDC R6, c[0x0][0x380] ;  /* 0x0000e000ff067b82 */ /* 0x002e620000000800 */
[C---:B------:R-:W-:Y:S01]  /*00c0*/  ISETP.NE.AND P0, PT, R7.reuse, RZ, PT ;  /* 0x000000ff0700720c */ /* 0x040fe20003f05270 */
[C---:B0-23--:R-:W-:Y:S01]  /*00d0*/  VIADD R11, R7.reuse, 0x1 ;  /* 0x00000001070b7836 */ /* 0x04dfe20000000000 */
[C---:B------:R-:W-:Y:S01]  /*00e0*/  ISETP.NE.AND P2, PT, R7.reuse, R0, PT ;  /* 0x000000000700720c */ /* 0x040fe20003f45270 */
[----:B-1--4-:R-:W-:-:S03]  /*00f0*/  IMAD R9, R7, R6, RZ ;  /* 0x0000000607097224 */ /* 0x012fc600078e02ff */
[----:B------:R-:W-:Y:S01]  /*0100*/  ISETP.NE.AND P1, PT, R11, R6, PT ;  /* 0x000000060b00720c */ /* 0x000fe20003f25270 */
[----:B------:R-:W-:Y:S02]  /*0110*/  IMAD.MOV.U32 R7, RZ, RZ, R11 ;  /* 0x000000ffff077224 */ /* 0x000fe400078e000b */
[C---:B------:R-:W-:Y:S02]  /*0120*/  IMAD.IADD R31, R9.reuse, 0x1, -R6 ;  /* 0x00000001091f7824 */ /* 0x040fe400078e0a06 */
[----:B------:R-:W-:-:S03]  /*0130*/  VIADD R33, R9, 0xffffffff ;  /* 0xffffffff09217836 */ /* 0x000fc60000000000 */
[----:B------:R-:W-:Y:S01]  /*0140*/  LEA R8, R6, R31, 0x1 ;  /* 0x0000001f06087211 */ /* 0x000fe200078e08ff */
[----:B------:R-:W-:Y:S06]  /*0150*/  @P0 BRA P2, `(.L_x_24) ;  /* 0x0000000000ec0947 */ /* 0x000fec0001000000 */
[----:B------:R-:W-:Y:S01]  /*0160*/  ISETP.GE.U32.AND P0, PT, R6, 0x8, PT ;  /* 0x000000080600780c */ /* 0x000fe20003f06070 */
[----:B------:R-:W-:-:S12]  /*0170*/  IMAD.MOV.U32 R8, RZ, RZ, RZ ;  /* 0x000000ffff087224 */ /* 0x000fd800078e00ff */
[----:B------:R-:W-:Y:S05]  /*0180*/  @!P0 BRA `(.L_x_25) ;  /* 0x0000000000408947 */ /* 0x000fea0003800000 */
[----:B------:R-:W1:Y:S01]  /*0190*/  LDC.64 R12, c[0x0][0x398] ;  /* 0x0000e600ff0c7b82 */ /* 0x000e620000000a00 */
[----:B------:R-:W-:Y:S01]  /*01a0*/  LOP3.LUT R8, R6, 0x7ffffff8, RZ, 0xc0, !PT ;  /* 0x7ffffff806087812 */ /* 0x000fe200078ec0ff */
[----:B------:R-:W-:-:S06]  /*01b0*/  UMOV UR4, URZ ;  /* 0x000000ff00047c82 */ /* 0x000fcc0008000000 */
.L_x_26:
[----:B--2---:R-:W-:Y:S01]  /*01c0*/  VIADD R11, R9, UR4 ;  /* 0x00000004090b7c36 */ /* 0x004fe20008000000 */
[----:B------:R-:W-:-:S03]  /*01d0*/  UIADD3 UR4, UPT, UPT, UR4, 0x8, URZ ;  /* 0x0000000804047890 */ /* 0x000fc6000fffe0ff */
[----:B-1----:R-:W-:-:S03]  /*01e0*/  IMAD.WIDE.U32 R10, R11, 0x8, R12 ;  /* 0x000000080b0a7825 */ /* 0x002fc600078e000c */
[----:B------:R-:W-:Y:S02]  /*01f0*/  ISETP.NE.AND P0, PT, R8, UR4, PT ;  /* 0x0000000408007c0c */ /* 0x000fe4000bf05270 */
[----:B0-----:R2:W-:Y:S04]  /*0200*/  STG.E.64 desc[UR6][R10.64], RZ ;  /* 0x000000ff0a007986 */ /* 0x0015e8000c101b06 */
[----:B------:R2:W-:Y:S04]  /*0210*/  STG.E.64 desc[UR6][R10.64+0x8], RZ ;  /* 0x000008ff0a007986 */ /* 0x0005e8000c101b06 */
[----:B------:R2:W-:Y:S04]  /*0220*/  STG.E.64 desc[UR6][R10.64+0x10], RZ ;  /* 0x000010ff0a007986 */ /* 0x0005e8000c101b06 */
[----:B------:R2:W-:Y:S04]  /*0230*/  STG.E.64 desc[UR6][R10.64+0x18], RZ ;  /* 0x000018ff0a007986 */ /* 0x0005e8000c101b06 */
[----:B------:R2:W-:Y:S04]  /*0240*/  STG.E.64 desc[UR6][R10.64+0x20], RZ ;  /* 0x000020ff0a007986 */ /* 0x0005e8000c101b06 */
[----:B------:R2:W-:Y:S04]  /*0250*/  STG.E.64 desc[UR6][R10.64+0x28], RZ ;  /* 0x000028ff0a007986 */ /* 0x0005e8000c101b06 */
[----:B------:R2:W-:Y:S04]  /*0260*/  STG.E.64 desc[UR6][R10.64+0x30], RZ ;  /* 0x000030ff0a007986 */ /* 0x0005e8000c101b06 */
[----:B------:R2:W-:Y:S01]  /*0270*/  STG.E.64 desc[UR6][R10.64+0x38], RZ ;  /* 0x000038ff0a007986 */ /* 0x0005e2000c101b06 */
[----:B------:R-:W-:Y:S05]  /*0280*/  @P0 BRA `(.L_x_26) ;  /* 0xfffffffc00cc0947 */ /* 0x000fea000383ffff */
.L_x_25:
[----:B------:R-:W-:-:S13]  /*0290*/  ISETP.NE.AND P0, PT, R3, RZ, PT ;  /* 0x000000ff0300720c */ /* 0x000fda0003f05270 */
[----:B------:R-:W-:Y:S05]  /*02a0*/  @!P0 BRA `(.L_x_27) ;  /* 0x0000001000808947 */ /* 0x000fea0003800000 */
[----:B------:R-:W-:Y:S01]  /*02b0*/  VIADD R6, R3, 0xffffffff ;  /* 0xffffffff03067836 */ /* 0x000fe20000000000 */
[----:B------:R-:W-:-:S04]  /*02c0*/  ISETP.NE.AND P0, PT, R2, RZ, PT ;  /* 0x000000ff0200720c */ /* 0x000fc80003f05270 */
[----:B------:R-:W-:-:S13]  /*02d0*/  ISETP.GE.U32.AND P2, PT, R6, 0x3, PT ;  /* 0x000000030600780c */ /* 0x000fda0003f46070 */
[----:B------:R-:W-:Y:S05]  /*02e0*/  @!P2 BRA `(.L_x_28) ;  /* 0x000000000034a947 */ /* 0x000fea0003800000 */
[----:B------:R-:W1:Y:S01]  /*02f0*/  LDC.64 R16, c[0x0][0x398] ;  /* 0x0000e600ff107b82 */ /* 0x000e620000000a00 */
[C---:B------:R-:W-:Y:S01]  /*0300*/  IADD3 R6, P2, PT, R9.reuse, R8, RZ ;  /* 0x0000000809067210 */ /* 0x040fe20007f5e0ff */
[----:B------:R-:W-:Y:S01]  /*0310*/  IMAD.IADD R13, R9, 0x1, R8 ;  /* 0x00000001090d7824 */ /* 0x000fe200078e0208 */
[----:B------:R-:W-:-:S03]  /*0320*/  IADD3 R8, PT, PT, R8, 0x4, RZ ;  /* 0x0000000408087810 */ /* 0x000fc60007ffe0ff */
[----:B------:R-:W-:Y:S02]  /*0330*/  IMAD.X R14, RZ, RZ, RZ, P2 ;  /* 0x000000ffff0e7224 */ /* 0x000fe400010e06ff */
[----:B--2---:R-:W2:Y:S01]  /*0340*/  LDC.64 R10, c[0x0][0x398] ;  /* 0x0000e600ff0a7b82 */ /* 0x004ea20000000a00 */
[----:B-1----:R-:W-:Y:S01]  /*0350*/  LEA R12, P2, R6, R16, 0x3 ;  /* 0x00000010060c7211 */ /* 0x002fe200078418ff */
[----:B--2---:R-:W-:-:S03]  /*0360*/  IMAD.WIDE.U32 R10, R13, 0x8, R10 ;  /* 0x000000080d0a7825 */ /* 0x004fc600078e000a */
[----:B------:R-:W-:Y:S02]  /*0370*/  LEA.HI.X R13, R6, R17, R14, 0x3, P2 ;  /* 0x00000011060d7211 */ /* 0x000fe400010f1c0e */
[----:B0-----:R1:W-:Y:S04]  /*0380*/  STG.E.64 desc[UR6][R10.64], RZ ;  /* 0x000000ff0a007986 */ /* 0x0013e8000c101b06 */
[----:B------:R1:W-:Y:S04]  /*0390*/  STG.E.64 desc[UR6][R12.64+0x8], RZ ;  /* 0x000008ff0c007986 */ /* 0x0003e8000c101b06 */
[----:B------:R1:W-:Y:S04]  /*03a0*/  STG.E.64 desc[UR6][R12.64+0x10], RZ ;  /* 0x000010ff0c007986 */ /* 0x0003e8000c101b06 */
[----:B------:R1:W-:Y:S02]  /*03b0*/  STG.E.64 desc[UR6][R12.64+0x18], RZ ;  /* 0x000018ff0c007986 */ /* 0x0003e4000c101b06 */
.L_x_28:
[----:B------:R-:W-:Y:S05]  /*03c0*/  @!P0 BRA `(.L_x_27) ;  /* 0x0000001000388947 */ /* 0x000fea0003800000 */
[----:B------:R-:W-:Y:S02]  /*03d0*/  ISETP.NE.AND P2, PT, R2, 0x1, PT ;  /* 0x000000010200780c */ /* 0x000fe40003f45270 */
[----:B------:R-:W-:-:S11]  /*03e0*/  ISETP.NE.AND P0, PT, R5, RZ, PT ;  /* 0x000000ff0500720c */ /* 0x000fd60003f05270 */
[----:B------:R-:W-:Y:S05]  /*03f0*/  @!P2 BRA `(.L_x_29) ;  /* 0x00000000002ca947 */ /* 0x000fea0003800000 */
[----:B------:R-:W3:Y:S01]  /*0400*/  LDC.64 R16, c[0x0][0x398] ;  /* 0x0000e600ff107b82 */ /* 0x000ee20000000a00 */
[C---:B------:R-:W-:Y:S01]  /*0410*/  IADD3 R6, P2, PT, R9.reuse, R8, RZ ;  /* 0x0000000809067210 */ /* 0x040fe20007f5e0ff */
[----:B-1----:R-:W-:Y:S02]  /*0420*/  IMAD.IADD R13, R9, 0x1, R8 ;  /* 0x00000001090d7824 */ /* 0x002fe400078e0208 */
[----:B------:R-:W-:Y:S02]  /*0430*/  VIADD R8, R8, 0x2 ;  /* 0x0000000208087836 */ /* 0x000fe40000000000 */
[----:B------:R-:W-:Y:S02]  /*0440*/  IMAD.X R14, RZ, RZ, RZ, P2 ;  /* 0x000000ffff0e7224 */ /* 0x000fe400010e06ff */
[----:B--2---:R-:W1:Y:S01]  /*0450*/  LDC.64 R10, c[0x0][0x398] ;  /* 0x0000e600ff0a7b82 */ /* 0x004e620000000a00 */
[----:B---3--:R-:W-:Y:S01]  /*0460*/  LEA R12, P2, R6, R16, 0x3 ;  /* 0x00000010060c7211 */ /* 0x008fe200078418ff */
[----:B-1----:R-:W-:-:S03]  /*0470*/  IMAD.WIDE.U32 R10, R13, 0x8, R10 ;  /* 0x000000080d0a7825 */ /* 0x002fc600078e000a */
[----:B------:R-:W-:Y:S02]  /*0480*/  LEA.HI.X R13, R6, R17, R14, 0x3, P2 ;  /* 0x00000011060d7211 */ /* 0x000fe400010f1c0e */
[----:B0-----:R3:W-:Y:S04]  /*0490*/  STG.E.64 desc[UR6][R10.64], RZ ;  /* 0x000000ff0a007986 */ /* 0x0017e8000c101b06 */
[----:B------:R3:W-:Y:S03]  /*04a0*/  STG.E.64 desc[UR6][R12.64+0x8], RZ ;  /* 0x000008ff0c007986 */ /* 0x0007e6000c101b06 */
.L_x_29:
[----:B------:R-:W-:Y:S05]  /*04b0*/  @!P0 BRA `(.L_x_27) ;  /* 0x0000000c00fc8947 */ /* 0x000fea0003800000 */
[----:B-123--:R-:W1:Y:S01]  /*04c0*/  LDC.64 R10, c[0x0][0x398] ;  /* 0x0000e600ff0a7b82 */ /* 0x00ee620000000a00 */
[----:B------:R-:W-:-:S04]  /*04d0*/  IMAD.IADD R9, R9, 0x1, R8 ;  /* 0x0000000109097824 */ /* 0x000fc800078e0208 */
[----:B-1----:R-:W-:-:S05]  /*04e0*/  IMAD.WIDE.U32 R8, R9, 0x8, R10 ;  /* 0x0000000809087825 */ /* 0x002fca00078e000a */
[----:B0-----:R4:W-:Y:S01]  /*04f0*/  STG.E.64 desc[UR6][R8.64], RZ ;  /* 0x000000ff08007986 */ /* 0x0019e2000c101b06 */
[----:B------:R-:W-:Y:S05]  /*0500*/  BRA `(.L_x_27) ;  /* 0x0000000c00e87947 */ /* 0x000fea0003800000 */
.L_x_24:
[----:B------:R-:W1:Y:S01]  /*0510*/  LDC.64 R10, c[0x0][0x398] ;  /* 0x0000e600ff0a7b82 */ /* 0x000e620000000a00 */
[----:B------:R-:W-:Y:S01]  /*0520*/  ISETP.GE.U32.AND P0, PT, R6, 0x4, PT ;  /* 0x000000040600780c */ /* 0x000fe20003f06070 */
[----:B------:R-:W-:Y:S02]  /*0530*/  IMAD.IADD R13, R33, 0x1, R6 ;  /* 0x00000001210d7824 */ /* 0x000fe400078e0206 */
[----:B------:R-:W-:Y:S02]  /*0540*/  HFMA2 R28, -RZ, RZ, 0, 0 ;  /* 0x00000000ff1c7431 */ /* 0x000fe400000001ff */
[----:B-1----:R-:W-:-:S08]  /*0550*/  IMAD.WIDE.U32 R12, R13, 0x8, R10 ;  /* 0x000000080d0c7825 */ /* 0x002fd000078e000a */
[----:B------:R-:W-:Y:S05]  /*0560*/  @!P0 BRA `(.L_x_30) ;  /* 0x0000000400f48947 */ /* 0x000fea0003800000 */
[----:B------:R-:W-:Y:S01]  /*0570*/  IMAD.MOV.U32 R30, RZ, RZ, RZ ;  /* 0x000000ffff1e7224 */ /* 0x000fe200078e00ff */
[----:B------:R-:W1:Y:S06]  /*0580*/  LDCU.64 UR8, c[0x0][0x388] ;  /* 0x00007100ff0877ac */ /* 0x000e6c0008000a00 */
.L_x_36:
[C---:B------:R-:W-:Y:S01]  /*0590*/  ISETP.NE.AND P0, PT, R30.reuse, RZ, PT ;  /* 0x000000ff1e00720c */ /* 0x040fe20003f05270 */
[----:B--2---:R-:W2:Y:S01]  /*05a0*/  LDC.64 R16, c[0x0][0x390] ;  /* 0x0000e400ff107b82 */ /* 0x004ea20000000a00 */
[----:B0-----:R-:W-:Y:S02]  /*05b0*/  IMAD.IADD R23, R33, 0x1, R30 ;  /* 0x0000000121177824 */ /* 0x001fe400078e021e */
[----:B------:R-:W-:-:S13]  /*05c0*/  ISETP.NE.AND P0, PT, R30, R0, P0 ;  /* 0x000000001e00720c */ /* 0x000fda0000705270 */
[----:B------:R-:W3:Y:S01]  /*05d0*/  @!P0 LDC.64 R10, c[0x0][0x398] ;  /* 0x0000e600ff0a8b82 */ /* 0x000ee20000000a00 */
[----:B------:R-:W-:Y:S02]  /*05e0*/  @!P0 IMAD.IADD R19, R9, 0x1, R30 ;  /* 0x0000000109138824 */ /* 0x000fe400078e021e */
[----:B--2---:R-:W-:-:S04]  /*05f0*/  IMAD.WIDE R14, R23, 0x8, R16 ;  /* 0x00000008170e7825 */ /* 0x004fc800078e0210 */
[----:B---3--:R-:W-:-:S05]  /*0600*/  @!P0 IMAD.WIDE.U32 R18, R19, 0x8, R10 ;  /* 0x0000000813128825 */ /* 0x008fca00078e000a */
[----:B0-----:R0:W-:Y:S01]  /*0610*/  @!P0 STG.E.64 desc[UR6][R18.64], RZ ;  /* 0x000000ff12008986 */ /* 0x0011e2000c101b06 */
[----:B-1----:R-:W-:Y:S05]  /*0620*/  @!P0 BRA `(.L_x_31) ;  /* 0x0000000000688947 */ /* 0x002fea0003800000 */
[----:B------:R-:W2:Y:S01]  /*0630*/  LDC.64 R20, c[0x0][0x388] ;  /* 0x0000e200ff147b82 */ /* 0x000ea20000000a00 */
[----:B------:R-:W-:Y:S01]  /*0640*/  IMAD.IADD R35, R31, 0x1, R30 ;  /* 0x000000011f237824 */ /* 0x000fe200078e021e */
[----:B------:R-:W3:Y:S04]  /*0650*/  LDG.E.64 R24, desc[UR6][R14.64] ;  /* 0x000000060e187981 */ /* 0x000ee8000c1e1b00 */
[----:B------:R-:W3:Y:S01]  /*0660*/  LDG.E.64 R10, desc[UR6][R14.64+0x10] ;  /* 0x000010060e0a7981 */ /* 0x000ee2000c1e1b00 */
[----:B------:R-:W-:Y:S01]  /*0670*/  IMAD.WIDE R34, R35, 0x8, R16 ;  /* 0x0000000823227825 */ /* 0x000fe200078e0210 */
[----:B0-----:R-:W-:-:S03]  /*0680*/  IADD3 R19, PT, PT, R23, 0x2, R0 ;  /* 0x0000000217137810 */ /* 0x001fc60007ffe000 */
[----:B------:R-:W-:Y:S01]  /*0690*/  IMAD.IADD R29, R9, 0x1, R30 ;  /* 0x00000001091d7824 */ /* 0x000fe200078e021e */
[----:B------:R-:W4:Y:S01]  /*06a0*/  LDG.E.64 R22, desc[UR6][R34.64] ;  /* 0x0000000622167981 */ /* 0x000f22000c1e1b00 */
[----:B------:R-:W-:-:S04]  /*06b0*/  IMAD.WIDE.U32 R18, R19, 0x8, R16 ;  /* 0x0000000813127825 */ /* 0x000fc800078e0010 */
[C---:B------:R-:W-:Y:S02]  /*06c0*/  IMAD.WIDE.U32 R26, R29.reuse, 0x8, R16 ;  /* 0x000000081d1a7825 */ /* 0x040fe400078e0010 */
[----:B------:R-:W5:Y:S04]  /*06d0*/  LDG.E.64 R18, desc[UR6][R18.64] ;  /* 0x0000000612127981 */ /* 0x000f68000c1e1b00 */
[----:B------:R-:W5:Y:S01]  /*06e0*/  LDG.E.64 R16, desc[UR6][R26.64] ;  /* 0x000000061a107981 */ /* 0x000f62000c1e1b00 */
[----:B--2---:R-:W-:-:S06]  /*06f0*/  IMAD.WIDE.U32 R20, R29, 0x8, R20 ;  /* 0x000000081d147825 */ /* 0x004fcc00078e0014 */
[----:B------:R-:W2:Y:S01]  /*0700*/  LDG.E.64 R20, desc[UR6][R20.64] ;  /* 0x0000000614147981 */ /* 0x000ea2000c1e1b00 */
[----:B------:R-:W-:Y:S01]  /*0710*/  UMOV UR4, 0x47ae147b ;  /* 0x47ae147b00047882 */ /* 0x000fe20000000000 */
[----:B------:R-:W-:Y:S01]  /*0720*/  UMOV UR5, 0x3f847ae1 ;  /* 0x3f847ae100057882 */ /* 0x000fe20000000000 */
[----:B---3--:R-:W-:Y:S01]  /*0730*/  DADD R24, R24, R10 ;  /* 0x0000000018187229 */ /* 0x008fe2000000000a */
[----:B------:R-:W0:Y:S07]  /*0740*/  LDC.64 R10, c[0x0][0x398] ;  /* 0x0000e600ff0a7b82 */ /* 0x000e2e0000000a00 */
[----:B----4-:R-:W-:-:S08]  /*0750*/  DADD R24, R24, R22 ;  /* 0x0000000018187229 */ /* 0x010fd00000000016 */
[----:B-----5:R-:W-:Y:S02]  /*0760*/  DADD R24, R24, R18 ;  /* 0x0000000018187229 */ /* 0x020fe40000000012 */
[----:B------:R-:W-:-:S06]  /*0770*/  DADD R22, R16, R16 ;  /* 0x0000000010167229 */ /* 0x000fcc0000000010 */
[----:B------:R-:W-:Y:S02]  /*0780*/  DFMA R24, R16, -4, R24 ;  /* 0xc01000001018782b */ /* 0x000fe40000000018 */
[----:B--2---:R-:W-:Y:S01]  /*0790*/  DADD R22, R22, -R20 ;  /* 0x0000000016167229 */ /* 0x004fe20000000814 */
[----:B0-----:R-:W-:-:S07]  /*07a0*/  IMAD.WIDE.U32 R16, R29, 0x8, R10 ;  /* 0x000000081d107825 */ /* 0x001fce00078e000a */
[----:B------:R-:W-:-:S07]  /*07b0*/  DFMA R22, R24, UR4, R22 ;  /* 0x0000000418167c2b */ /* 0x000fce0008000016 */
[----:B------:R2:W-:Y:S04]  /*07c0*/  STG.E.64 desc[UR6][R16.64], R22 ;  /* 0x0000001610007986 */ /* 0x0005e8000c101b06 */
.L_x_31:
[----:B------:R-:W2:Y:S01]  /*07d0*/  LDC R6, c[0x0][0x380] ;  /* 0x0000e000ff067b82 */ /* 0x000ea20000000800 */
[----:B------:R-:W-:-:S07]  /*07e0*/  SHF.R.S32.HI R24, RZ, 0x1f, R30 ;  /* 0x0000001fff187819 */ /* 0x000fce000001141e */
[----:B------:R-:W3:Y:S01]  /*07f0*/  LDC.64 R20, c[0x0][0x390] ;  /* 0x0000e400ff147b82 */ /* 0x000ee20000000a00 */
[----:B--2---:R-:W-:-:S04]  /*0800*/  IADD3 R17, PT, PT, R6, -0x2, RZ ;  /* 0xfffffffe06117810 */ /* 0x004fc80007ffe0ff */
[----:B------:R-:W-:Y:S02]  /*0810*/  ISETP.NE.AND P0, PT, R30, R17, PT ;  /* 0x000000111e00720c */ /* 0x000fe40003f05270 */
[----:B------:R-:W-:-:S04]  /*0820*/  IADD3 R17, P2, PT, R31, R30, RZ ;  /* 0x0000001e1f117210 */ /* 0x000fc80007f5e0ff */
[----:B------:R-:W-:-:S07]  /*0830*/  LEA.HI.X.SX32 R22, R31, R24, 0x1, P2 ;  /* 0x000000181f167211 */ /* 0x000fce00010f0eff */
[----:B0-----:R-:W2:Y:S04]  /*0840*/  @P0 LDG.E.64 R18, desc[UR6][R14.64+0x8] ;  /* 0x000008060e120981 */ /* 0x001ea8000c1e1b00 */
[----:B------:R-:W2:Y:S01]  /*0850*/  @P0 LDG.E.64 R28, desc[UR6][R14.64+0x18] ;  /* 0x000018060e1c0981 */ /* 0x000ea2000c1e1b00 */
[----:B---3--:R-:W-:-:S04]  /*0860*/  LEA R16, P2, R17, R20, 0x3 ;  /* 0x0000001411107211 */ /* 0x008fc800078418ff */
[----:B------:R-:W-:Y:S02]  /*0870*/  LEA.HI.X R17, R17, R21, R22, 0x3, P2 ;  /* 0x0000001511117211 */ /* 0x000fe400010f1c16 */
[----:B------:R-:W-:Y:S01]  /*0880*/  IADD3 R25, P3, PT, R9, R30, RZ ;  /* 0x0000001e09197210 */ /* 0x000fe20007f7e0ff */
[----:B------:R-:W0:Y:S02]  /*0890*/  LDC.64 R22, c[0x0][0x398] ;  /* 0x0000e600ff167b82 */ /* 0x000e240000000a00 */
[----:B------:R-:W3:Y:S02]  /*08a0*/  @P0 LDG.E.64 R26, desc[UR6][R16.64+0x8] ;  /* 0x00000806101a0981 */ /* 0x000ee4000c1e1b00 */
[----:B------:R-:W-:-:S05]  /*08b0*/  IMAD.X R32, RZ, RZ, R24, P3 ;  /* 0x000000ffff207224 */ /* 0x000fca00018e0618 */
[C---:B------:R-:W-:Y:S01]  /*08c0*/  SHF.L.U64.HI R32, R25.reuse, 0x3, R32 ;  /* 0x0000000319207819 */ /* 0x040fe20000010220 */
[----:B------:R-:W-:Y:S01]  /*08d0*/  IMAD.SHL.U32 R25, R25, 0x8, RZ ;  /* 0x0000000819197824 */ /* 0x000fe200078e00ff */
[----:B--2---:R-:W-:Y:S01]  /*08e0*/  @P0 DADD R28, R18, R28 ;  /* 0x00000000121c0229 */ /* 0x004fe2000000001c */
[----:B------:R-:W-:-:S05]  /*08f0*/  IADD3 R19, P2, PT, R8, R30, RZ ;  /* 0x0000001e08137210 */ /* 0x000fca0007f5e0ff */
[----:B------:R-:W-:Y:S01]  /*0900*/  IMAD.X R24, RZ, RZ, R24, P2 ;  /* 0x000000ffff187224 */ /* 0x000fe200010e0618 */
[----:B------:R-:W-:Y:S01]  /*0910*/  LEA R18, P2, R19, R20, 0x3 ;  /* 0x0000001413127211 */ /* 0x000fe200078418ff */
[----:B---3--:R-:W-:-:S03]  /*0920*/  @P0 DADD R26, R28, R26 ;  /* 0x000000001c1a0229 */ /* 0x008fc6000000001a */
[----:B------:R-:W-:Y:S02]  /*0930*/  LEA.HI.X R19, R19, R21, R24, 0x3, P2 ;  /* 0x0000001513137211 */ /* 0x000fe400010f1c18 */
[----:B------:R-:W-:-:S03]  /*0940*/  IADD3 R20, P2, PT, R25, R20, RZ ;  /* 0x0000001419147210 */ /* 0x000fc60007f5e0ff */
[----:B------:R-:W2:Y:S02]  /*0950*/  @P0 LDG.E.64 R28, desc[UR6][R18.64+0x8] ;  /* 0x00000806121c0981 */ /* 0x000ea4000c1e1b00 */
[----:B------:R-:W-:Y:S01]  /*0960*/  IMAD.X R21, R32, 0x1, R21, P2 ;  /* 0x0000000120157824 */ /* 0x000fe200010e0615 */
[----:B-1----:R-:W-:-:S04]  /*0970*/  IADD3 R24, P3, PT, R25, UR8, RZ ;  /* 0x0000000819187c10 */ /* 0x002fc8000ff7e0ff */
[----:B------:R-:W3:Y:S01]  /*0980*/  @P0 LDG.E.64 R36, desc[UR6][R20.64+0x8] ;  /* 0x0000080614240981 */ /* 0x000ee2000c1e1b00 */
[----:B0-----:R-:W-:Y:S02]  /*0990*/  IADD3 R22, P2, PT, R25, R22, RZ ;  /* 0x0000001619167210 */ /* 0x001fe40007f5e0ff */
[----:B------:R-:W-:-:S05]  /*09a0*/  IADD3.X R25, PT, PT, R32, UR9, RZ, P3, !PT ;  /* 0x0000000920197c10 */ /* 0x000fca0009ffe4ff */
[----:B------:R-:W4:Y:S01]  /*09b0*/  @P0 LDG.E.64 R34, desc[UR6][R24.64+0x8] ;  /* 0x0000080618220981 */ /* 0x000f22000c1e1b00 */
[----:B------:R-:W-:Y:S01]  /*09c0*/  IMAD.X R23, R32, 0x1, R23, P2 ;  /* 0x0000000120177824 */ /* 0x000fe200010e0617 */
[----:B--2---:R-:W-:-:S08]  /*09d0*/  @P0 DADD R26, R26, R28 ;  /* 0x000000001a1a0229 */ /* 0x004fd0000000001c */
[C---:B---3--:R-:W-:Y:S02]  /*09e0*/  @P0 DFMA R26, R36.reuse, -4, R26 ;  /* 0xc0100000241a082b */ /* 0x048fe4000000001a */
[----:B------:R-:W-:Y:S01]  /*09f0*/  @P0 DADD R36, R36, R36 ;  /* 0x0000000024240229 */ /* 0x000fe20000000024 */
[----:B------:R-:W-:Y:S01]  /*0a00*/  @P0 MOV R28, 0x47ae147b ;  /* 0x47ae147b001c0802 */ /* 0x000fe20000000f00 */
[----:B------:R-:W-:-:S06]  /*0a10*/  @P0 IMAD.MOV.U32 R29, RZ, RZ, 0x3f847ae1 ;  /* 0x3f847ae1ff1d0424 */ /* 0x000fcc00078e00ff */
[----:B----4-:R-:W-:-:S08]  /*0a20*/  @P0 DADD R34, R36, -R34 ;  /* 0x0000000024220229 */ /* 0x010fd00000000822 */
[----:B------:R-:W-:Y:S01]  /*0a30*/  @P0 DFMA R26, R26, R28, R34 ;  /* 0x0000001c1a1a022b */ /* 0x000fe20000000022 */
[----:B------:R-:W-:-:S06]  /*0a40*/  VIADD R29, R6, 0xfffffffd ;  /* 0xfffffffd061d7836 */ /* 0x000fcc0000000000 */
[----:B------:R0:W-:Y:S04]  /*0a50*/  @P0 STG.E.64 desc[UR6][R22.64+0x8], R26 ;  /* 0x0000081a16000986 */ /* 0x0001e8000c101b06 */
[----:B------:R0:W-:Y:S01]  /*0a60*/  @!P0 STG.E.64 desc[UR6][R12.64], RZ ;  /* 0x000000ff0c008986 */ /* 0x0001e2000c101b06 */
[----:B------:R-:W-:-:S13]  /*0a70*/  ISETP.NE.AND P0, PT, R30, R29, PT ;  /* 0x0000001d1e00720c */ /* 0x000fda0003f05270 */
[----:B0-----:R-:W-:Y:S05]  /*0a80*/  @!P0 BRA `(.L_x_32) ;  /* 0x0000000000448947 */ /* 0x001fea0003800000 */
[----:B------:R-:W2:Y:S04]  /*0a90*/  LDG.E.64 R28, desc[UR6][R14.64+0x10] ;  /* 0x000010060e1c7981 */ /* 0x000ea8000c1e1b00 */
[----:B------:R-:W2:Y:S04]  /*0aa0*/  LDG.E.64 R26, desc[UR6][R14.64+0x20] ;  /* 0x000020060e1a7981 */ /* 0x000ea8000c1e1b00 */
[----:B------:R-:W3:Y:S04]  /*0ab0*/  LDG.E.64 R36, desc[UR6][R16.64+0x10] ;  /* 0x0000100610247981 */ /* 0x000ee8000c1e1b00 */
[----:B------:R-:W4:Y:S01]  /*0ac0*/  LDG.E.64 R34, desc[UR6][R18.64+0x10] ;  /* 0x0000100612227981 */ /* 0x000f22000c1e1b00 */
[----:B--2---:R-:W-:-:S03]  /*0ad0*/  DADD R26, R28, R26 ;  /* 0x000000001c1a7229 */ /* 0x004fc6000000001a */
[----:B------:R-:W2:Y:S05]  /*0ae0*/  LDG.E.64 R28, desc[UR6][R24.64+0x10] ;  /* 0x00001006181c7981 */ /* 0x000eaa000c1e1b00 */
[----:B---3--:R-:W-:Y:S02]  /*0af0*/  DADD R36, R26, R36 ;  /* 0x000000001a247229 */ /* 0x008fe40000000024 */
[----:B------:R-:W3:Y:S06]  /*0b00*/  LDG.E.64 R26, desc[UR6][R20.64+0x10] ;  /* 0x00001006141a7981 */ /* 0x000eec000c1e1b00 */
[----:B----4-:R-:W-:Y:S01]  /*0b10*/  DADD R34, R36, R34 ;  /* 0x0000000024227229 */ /* 0x010fe20000000022 */
[----:B------:R-:W-:Y:S01]  /*0b20*/  UMOV UR4, 0x47ae147b ;  /* 0x47ae147b00047882 */ /* 0x000fe20000000000 */
[----:B------:R-:W-:-:S06]  /*0b30*/  UMOV UR5, 0x3f847ae1 ;  /* 0x3f847ae100057882 */ /* 0x000fcc0000000000 */
[C---:B---3--:R-:W-:Y:S02]  /*0b40*/  DFMA R34, R26.reuse, -4, R34 ;  /* 0xc01000001a22782b */ /* 0x048fe40000000022 */
[----:B------:R-:W-:-:S08]  /*0b50*/  DADD R26, R26, R26 ;  /* 0x000000001a1a7229 */ /* 0x000fd0000000001a */
[----:B--2---:R-:W-:-:S08]  /*0b60*/  DADD R26, R26, -R28 ;  /* 0x000000001a1a7229 */ /* 0x004fd0000000081c */
[----:B------:R-:W-:-:S07]  /*0b70*/  DFMA R26, R34, UR4, R26 ;  /* 0x00000004221a7c2b */ /* 0x000fce000800001a */
[----:B------:R0:W-:Y:S01]  /*0b80*/  STG.E.64 desc[UR6][R22.64+0x10], R26 ;  /* 0x0000101a16007986 */ /* 0x0001e2000c101b06 */
[----:B------:R-:W-:Y:S05]  /*0b90*/  BRA `(.L_x_33) ;  /* 0x0000000000047947 */ /* 0x000fea0003800000 */
.L_x_32:
[----:B------:R1:W-:Y:S02]  /*0ba0*/  STG.E.64 desc[UR6][R12.64], RZ ;  /* 0x000000ff0c007986 */ /* 0x0003e4000c101b06 */
.L_x_33:
[----:B0-----:R-:W-:-:S05]  /*0bb0*/  VIADD R27, R6, 0xfffffffc ;  /* 0xfffffffc061b7836 */ /* 0x001fca0000000000 */
[----:B------:R-:W-:-:S13]  /*0bc0*/  ISETP.NE.AND P0, PT, R30, R27, PT ;  /* 0x0000001b1e00720c */ /* 0x000fda0003f05270 */
[----:B------:R-:W-:Y:S05]  /*0bd0*/  @!P0 BRA `(.L_x_34) ;  /* 0x0000000000448947 */ /* 0x000fea0003800000 */
[----:B------:R-:W2:Y:S04]  /*0be0*/  LDG.E.64 R26, desc[UR6][R14.64+0x18] ;  /* 0x000018060e1a7981 */ /* 0x000ea8000c1e1b00 */
[----:B------:R-:W2:Y:S04]  /*0bf0*/  LDG.E.64 R28, desc[UR6][R14.64+0x28] ;  /* 0x000028060e1c7981 */ /* 0x000ea8000c1e1b00 */
[----:B------:R-:W3:Y:S04]  /*0c00*/  LDG.E.64 R16, desc[UR6][R16.64+0x18] ;  /* 0x0000180610107981 */ /* 0x000ee8000c1e1b00 */
[----:B------:R-:W4:Y:S04]  /*0c10*/  LDG.E.64 R20, desc[UR6][R20.64+0x18] ;  /* 0x0000180614147981 */ /* 0x000f28000c1e1b00 */
[----:B------:R-:W5:Y:S04]  /*0c20*/  LDG.E.64 R18, desc[UR6][R18.64+0x18] ;  /* 0x0000180612127981 */ /* 0x000f68000c1e1b00 */
[----:B------:R-:W5:Y:S01]  /*0c30*/  LDG.E.64 R24, desc[UR6][R24.64+0x18] ;  /* 0x0000180618187981 */ /* 0x000f62000c1e1b00 */
[----:B------:R-:W-:Y:S01]  /*0c40*/  UMOV UR4, 0x47ae147b ;  /* 0x47ae147b00047882 */ /* 0x000fe20000000000 */
[----:B------:R-:W-:Y:S01]  /*0c50*/  UMOV UR5, 0x3f847ae1 ;  /* 0x3f847ae100057882 */ /* 0x000fe20000000000 */
[----:B--2---:R-:W-:-:S08]  /*0c60*/  DADD R28, R26, R28 ;  /* 0x000000001a1c7229 */ /* 0x004fd0000000001c */
[----:B---3--:R-:W-:Y:S02]  /*0c70*/  DADD R28, R28, R16 ;  /* 0x000000001c1c7229 */ /* 0x008fe40000000010 */
[----:B----4-:R-:W-:-:S06]  /*0c80*/  DADD R26, R20, R20 ;  /* 0x00000000141a7229 */ /* 0x010fcc0000000014 */
[----:B-----5:R-:W-:Y:S02]  /*0c90*/  DADD R28, R28, R18 ;  /* 0x000000001c1c7229 */ /* 0x020fe40000000012 */
[----:B------:R-:W-:-:S06]  /*0ca0*/  DADD R26, R26, -R24 ;  /* 0x000000001a1a7229 */ /* 0x000fcc0000000818 */
[----:B------:R-:W-:-:S08]  /*0cb0*/  DFMA R28, R20, -4, R28 ;  /* 0xc0100000141c782b */ /* 0x000fd0000000001c */
[----:B------:R-:W-:-:S07]  /*0cc0*/  DFMA R26, R28, UR4, R26 ;  /* 0x000000041c1a7c2b */ /* 0x000fce000800001a */
[----:B------:R0:W-:Y:S01]  /*0cd0*/  STG.E.64 desc[UR6][R22.64+0x18], R26 ;  /* 0x0000181a16007986 */ /* 0x0001e2000c101b06 */
[----:B------:R-:W-:Y:S05]  /*0ce0*/  BRA `(.L_x_35) ;  /* 0x0000000000047947 */ /* 0x000fea0003800000 */
.L_x_34:
[----:B------:R2:W-:Y:S02]  /*0cf0*/  STG.E.64 desc[UR6][R12.64], RZ ;  /* 0x000000ff0c007986 */ /* 0x0005e4000c101b06 */
.L_x_35:
[----:B------:R-:W-:-:S05]  /*0d00*/  VIADD R30, R30, 0x4 ;  /* 0x000000041e1e7836 */ /* 0x000fca0000000000 */
[----:B------:R-:W-:-:S13]  /*0d10*/  ISETP.NE.AND P0, PT, R30, R4, PT ;  /* 0x000000041e00720c */ /* 0x000fda0003f05270 */
[----:B------:R-:W-:Y:S05]  /*0d20*/  @P0 BRA `(.L_x_36) ;  /* 0xfffffff800180947 */ /* 0x000fea000383ffff */
[----:B------:R-:W-:-:S07]  /*0d30*/  IMAD.MOV.U32 R28, RZ, RZ, R4 ;  /* 0x000000ffff1c7224 */ /* 0x000fce00078e0004 */
.L_x_30:
[----:B------:R-:W-:-:S13]  /*0d40*/  ISETP.NE.AND P0, PT, R2, RZ, PT ;  /* 0x000000ff0200720c */ /* 0x000fda0003f05270 */
[----:B------:R-:W-:Y:S05]  /*0d50*/  @!P0 BRA `(.L_x_27) ;  /* 0x0000000400d48947 */ /* 0x000fea0003800000 */
[----:B------:R-:W-:-:S13]  /*0d60*/  ISETP.NE.AND P0, PT, R2, 0x1, PT ;  /* 0x000000010200780c */ /* 0x000fda0003f05270 */
[----:B------:R-:W-:Y:S05]  /*0d70*/  @!P0 BRA `(.L_x_37) ;  /* 0x0000000400388947 */ /* 0x000fea0003800000 */
[----:B------:R-:W3:Y:S01]  /*0d80*/  LDC.64 R16, c[0x0][0x390] ;  /* 0x0000e400ff107b82 */ /* 0x000ee20000000a00 */
[C---:B------:R-:W-:Y:S02]  /*0d90*/  ISETP.NE.AND P0, PT, R28.reuse, RZ, PT ;  /* 0x000000ff1c00720c */ /* 0x040fe40003f05270 */
[----:B0-----:R-:W-:Y:S02]  /*0da0*/  IADD3 R23, PT, PT, R33, R28, RZ ;  /* 0x0000001c21177210 */ /* 0x001fe40007ffe0ff */
[----:B------:R-:W-:-:S03]  /*0db0*/  ISETP.EQ.OR P0, PT, R28, R0, !P0 ;  /* 0x000000001c00720c */ /* 0x000fc60004702670 */
[----:B---3--:R-:W-:-:S10]  /*0dc0*/  IMAD.WIDE R14, R23, 0x8, R16 ;  /* 0x00000008170e7825 */ /* 0x008fd400078e0210 */
[----:B------:R-:W-:Y:S05]  /*0dd0*/  @P0 BRA `(.L_x_38) ;  /* 0x0000000000680947 */ /* 0x000fea0003800000 */
[----:B------:R-:W0:Y:S01]  /*0de0*/  LDC.64 R18, c[0x0][0x388] ;  /* 0x0000e200ff127b82 */ /* 0x000e220000000a00 */
[----:B------:R-:W-:Y:S01]  /*0df0*/  IMAD.IADD R35, R31, 0x1, R28 ;  /* 0x000000011f237824 */ /* 0x000fe200078e021c */
[----:B------:R-:W3:Y:S04]  /*0e00*/  LDG.E.64 R26, desc[UR6][R14.64] ;  /* 0x000000060e1a7981 */ /* 0x000ee8000c1e1b00 */
[----:B------:R-:W3:Y:S01]  /*0e10*/  LDG.E.64 R24, desc[UR6][R14.64+0x10] ;  /* 0x000010060e187981 */ /* 0x000ee2000c1e1b00 */
[----:B------:R-:W-:Y:S01]  /*0e20*/  IMAD.WIDE R34, R35, 0x8, R16 ;  /* 0x0000000823227825 */ /* 0x000fe200078e0210 */
[----:B------:R-:W-:-:S03]  /*0e30*/  IADD3 R23, PT, PT, R23, 0x2, R0 ;  /* 0x0000000217177810 */ /* 0x000fc60007ffe000 */
[----:B------:R-:W-:Y:S01]  /*0e40*/  IMAD.IADD R29, R9, 0x1, R28 ;  /* 0x00000001091d7824 */ /* 0x000fe200078e021c */
[----:B------:R-:W4:Y:S01]  /*0e50*/  LDG.E.64 R20, desc[UR6][R34.64] ;  /* 0x0000000622147981 */ /* 0x000f22000c1e1b00 */
[----:B------:R-:W-:-:S04]  /*0e60*/  IMAD.WIDE.U32 R22, R23, 0x8, R16 ;  /* 0x0000000817167825 */ /* 0x000fc800078e0010 */
[C---:B------:R-:W-:Y:S02]  /*0e70*/  IMAD.WIDE.U32 R16, R29.reuse, 0x8, R16 ;  /* 0x000000081d107825 */ /* 0x040fe400078e0010 */
[----:B------:R-:W5:Y:S04]  /*0e80*/  LDG.E.64 R22, desc[UR6][R22.64] ;  /* 0x0000000616167981 */ /* 0x000f68000c1e1b00 */
[----:B------:R-:W2:Y:S01]  /*0e90*/  LDG.E.64 R16, desc[UR6][R16.64] ;  /* 0x0000000610107981 */ /* 0x000ea2000c1e1b00 */
[----:B0-----:R-:W-:-:S06]  /*0ea0*/  IMAD.WIDE.U32 R18, R29, 0x8, R18 ;  /* 0x000000081d127825 */ /* 0x001fcc00078e0012 */
[----:B------:R-:W2:Y:S01]  /*0eb0*/  LDG.E.64 R18, desc[UR6][R18.64] ;  /* 0x0000000612127981 */ /* 0x000ea2000c1e1b00 */
[----:B------:R-:W-:Y:S01]  /*0ec0*/  UMOV UR4, 0x47ae147b ;  /* 0x47ae147b00047882 */ /* 0x000fe20000000000 */
[----:B------:R-:W-:Y:S01]  /*0ed0*/  UMOV UR5, 0x3f847ae1 ;  /* 0x3f847ae100057882 */ /* 0x000fe20000000000 */
[----:B---3--:R-:W-:-:S08]  /*0ee0*/  DADD R24, R26, R24 ;  /* 0x000000001a187229 */ /* 0x008fd00000000018 */
[----:B----4-:R-:W-:-:S08]  /*0ef0*/  DADD R24, R24, R20 ;  /* 0x0000000018187229 */ /* 0x010fd00000000014 */
[----:B-----5:R-:W-:Y:S02]  /*0f00*/  DADD R24, R24, R22 ;  /* 0x0000000018187229 */ /* 0x020fe40000000016 */
[----:B--2---:R-:W-:-:S06]  /*0f10*/  DADD R20, R16, R16 ;  /* 0x0000000010147229 */ /* 0x004fcc0000000010 */
[----:B------:R-:W-:Y:S02]  /*0f20*/  DFMA R24, R16, -4, R24 ;  /* 0xc01000001018782b */ /* 0x000fe40000000018 */
[----:B------:R-:W-:Y:S01]  /*0f30*/  DADD R20, R20, -R18 ;  /* 0x0000000014147229 */ /* 0x000fe20000000812 */
[----:B------:R-:W-:-:S07]  /*0f40*/  IMAD.WIDE.U32 R16, R29, 0x8, R10 ;  /* 0x000000081d107825 */ /* 0x000fce00078e000a */
[----:B------:R-:W-:-:S07]  /*0f50*/  DFMA R20, R24, UR4, R20 ;  /* 0x0000000418147c2b */ /* 0x000fce0008000014 */
[----:B------:R3:W-:Y:S01]  /*0f60*/  STG.E.64 desc[UR6][R16.64], R20 ;  /* 0x0000001410007986 */ /* 0x0007e2000c101b06 */
[----:B------:R-:W-:Y:S05]  /*0f70*/  BRA `(.L_x_39) ;  /* 0x00000000000c7947 */ /* 0x000fea0003800000 */
.L_x_38:
[----:B------:R-:W-:-:S04]  /*0f80*/  IMAD.IADD R17, R9, 0x1, R28 ;  /* 0x0000000109117824 */ /* 0x000fc800078e021c */
[----:B------:R-:W-:-:S05]  /*0f90*/  IMAD.WIDE.U32 R16, R17, 0x8, R10 ;  /* 0x0000000811107825 */ /* 0x000fca00078e000a */
[----:B------:R0:W-:Y:S02]  /*0fa0*/  STG.E.64 desc[UR6][R16.64], RZ ;  /* 0x000000ff10007986 */ /* 0x0001e4000c101b06 */
.L_x_39:
[----:B0--3--:R-:W-:-:S05]  /*0fb0*/  VIADD R17, R6, 0xfffffffe ;  /* 0xfffffffe06117836 */ /* 0x009fca0000000000 */
[----:B------:R-:W-:-:S13]  /*0fc0*/  ISETP.NE.AND P0, PT, R28, R17, PT ;  /* 0x000000111c00720c */ /* 0x000fda0003f05270 */
[----:B------:R-:W-:Y:S05]  /*0fd0*/  @!P0 BRA `(.L_x_40) ;  /* 0x0000000000988947 */ /* 0x000fea0003800000 */
[----:B------:R-:W0:Y:S01]  /*0fe0*/  LDC.64 R16, c[0x0][0x390] ;  /* 0x0000e400ff107b82 */ /* 0x000e220000000a00 */
[-C--:B-12---:R-:W-:Y:S01]  /*0ff0*/  IADD3 R13, P0, PT, R31, R28.reuse, RZ ;  /* 0x0000001c1f0d7210 */ /* 0x086fe20007f1e0ff */
[----:B------:R-:W1:Y:S01]  /*1000*/  LDCU.64 UR4, c[0x0][0x388] ;  /* 0x00007100ff0477ac */ /* 0x000e620008000a00 */
[----:B------:R-:W-:Y:S01]  /*1010*/  IADD3 R6, P2, PT, R9, R28, RZ ;  /* 0x0000001c09067210 */ /* 0x000fe20007f5e0ff */
[----:B------:R-:W2:Y:S01]  /*1020*/  LDG.E.64 R18, desc[UR6][R14.64+0x8] ;  /* 0x000008060e127981 */ /* 0x000ea2000c1e1b00 */
[----:B------:R-:W-:-:S03]  /*1030*/  LEA.HI.X.SX32 R20, R31, RZ, 0x1, P0 ;  /* 0x000000ff1f147211 */ /* 0x000fc600000f0eff */
[----:B------:R-:W-:Y:S01]  /*1040*/  IMAD.X R21, RZ, RZ, RZ, P2 ;  /* 0x000000ffff157224 */ /* 0x000fe200010e06ff */
[----:B------:R-:W-:Y:S01]  /*1050*/  IADD3 R24, P2, PT, R8, R28, RZ ;  /* 0x0000001c08187210 */ /* 0x000fe20007f5e0ff */
[----:B------:R1:W2:Y:S01]  /*1060*/  LDG.E.64 R22, desc[UR6][R14.64+0x18] ;  /* 0x000018060e167981 */ /* 0x0002a2000c1e1b00 */
[C---:B------:R-:W-:Y:S02]  /*1070*/  SHF.L.U32 R25, R6.reuse, 0x3, RZ ;  /* 0x0000000306197819 */ /* 0x040fe400000006ff */
[----:B------:R-:W-:Y:S01]  /*1080*/  SHF.L.U64.HI R6, R6, 0x3, R21 ;  /* 0x0000000306067819 */ /* 0x000fe20000010215 */
[----:B------:R-:W-:Y:S01]  /*1090*/  IMAD.X R21, RZ, RZ, RZ, P2 ;  /* 0x000000ffff157224 */ /* 0x000fe200010e06ff */
[----:B0-----:R-:W-:-:S04]  /*10a0*/  LEA R12, P0, R13, R16, 0x3 ;  /* 0x000000100d0c7211 */ /* 0x001fc800078018ff */
[-C--:B------:R-:W-:Y:S02]  /*10b0*/  LEA.HI.X R13, R13, R17.reuse, R20, 0x3, P0 ;  /* 0x000000110d0d7211 */ /* 0x080fe400000f1c14 */
[CC--:B------:R-:W-:Y:S02]  /*10c0*/  LEA R20, P0, R24.reuse, R16.reuse, 0x3 ;  /* 0x0000001018147211 */ /* 0x0c0fe400078018ff */
[C---:B------:R-:W-:Y:S02]  /*10d0*/  IADD3 R16, P2, PT, R25.reuse, R16, RZ ;  /* 0x0000001019107210 */ /* 0x040fe40007f5e0ff */
[----:B------:R-:W3:Y:S01]  /*10e0*/  LDG.E.64 R12, desc[UR6][R12.64+0x8] ;  /* 0x000008060c0c7981 */ /* 0x000ee2000c1e1b00 */
[----:B------:R-:W-:Y:S02]  /*10f0*/  LEA.HI.X R21, R24, R17, R21, 0x3, P0 ;  /* 0x0000001118157211 */ /* 0x000fe400000f1c15 */
[----:B------:R-:W-:Y:S01]  /*1100*/  IMAD.X R17, R6, 0x1, R17, P2 ;  /* 0x0000000106117824 */ /* 0x000fe200010e0611 */
[----:B-1----:R-:W-:-:S03]  /*1110*/  IADD3 R14, P0, PT, R25, UR4, RZ ;  /* 0x00000004190e7c10 */ /* 0x002fc6000ff1e0ff */
[----:B------:R-:W4:Y:S01]  /*1120*/  LDG.E.64 R20, desc[UR6][R20.64+0x8] ;  /* 0x0000080614147981 */ /* 0x000f22000c1e1b00 */
[----:B------:R-:W-:-:S03]  /*1130*/  IADD3.X R15, PT, PT, R6, UR5, RZ, P0, !PT ;  /* 0x00000005060f7c10 */ /* 0x000fc600087fe4ff */
[----:B------:R-:W5:Y:S04]  /*1140*/  LDG.E.64 R16, desc[UR6][R16.64+0x8] ;  /* 0x0000080610107981 */ /* 0x000f68000c1e1b00 */
[----:B------:R-:W5:Y:S01]  /*1150*/  LDG.E.64 R14, desc[UR6][R14.64+0x8] ;  /* 0x000008060e0e7981 */ /* 0x000f62000c1e1b00 */
[----:B------:R-:W-:Y:S01]  /*1160*/  UMOV UR4, 0x47ae147b ;  /* 0x47ae147b00047882 */ /* 0x000fe20000000000 */
[----:B------:R-:W-:Y:S01]  /*1170*/  UMOV UR5, 0x3f847ae1 ;  /* 0x3f847ae100057882 */ /* 0x000fe20000000000 */
[----:B--2---:R-:W-:Y:S01]  /*1180*/  DADD R22, R18, R22 ;  /* 0x0000000012167229 */ /* 0x004fe20000000016 */
[----:B------:R-:W0:Y:S07]  /*1190*/  LDC.64 R18, c[0x0][0x398] ;  /* 0x0000e600ff127b82 */ /* 0x000e2e0000000a00 */
[----:B---3--:R-:W-:-:S08]  /*11a0*/  DADD R22, R22, R12 ;  /* 0x0000000016167229 */ /* 0x008fd0000000000c */
[----:B----4-:R-:W-:Y:S02]  /*11b0*/  DADD R22, R22, R20 ;  /* 0x0000000016167229 */ /* 0x010fe40000000014 */
[----:B-----5:R-:W-:-:S06]  /*11c0*/  DADD R12, R16, R16 ;  /* 0x00000000100c7229 */ /* 0x020fcc0000000010 */
[----:B------:R-:W-:Y:S02]  /*11d0*/  DFMA R22, R16, -4, R22 ;  /* 0xc01000001016782b */ /* 0x000fe40000000016 */
[----:B------:R-:W-:Y:S01]  /*11e0*/  DADD R12, R12, -R14 ;  /* 0x000000000c0c7229 */ /* 0x000fe2000000080e */
[----:B0-----:R-:W-:-:S05]  /*11f0*/  IADD3 R18, P0, PT, R25, R18, RZ ;  /* 0x0000001219127210 */ /* 0x001fca0007f1e0ff */
[----:B------:R-:W-:Y:S02]  /*1200*/  IMAD.X R19, R6, 0x1, R19, P0 ;  /* 0x0000000106137824 */ /* 0x000fe400000e0613 */
[----:B------:R-:W-:-:S07]  /*1210*/  DFMA R12, R22, UR4, R12 ;  /* 0x00000004160c7c2b */ /* 0x000fce000800000c */
[----:B------:R0:W-:Y:S01]  /*1220*/  STG.E.64 desc[UR6][R18.64+0x8], R12 ;  /* 0x0000080c12007986 */ /* 0x0001e2000c101b06 */
[----:B------:R-:W-:Y:S05]  /*1230*/  BRA `(.L_x_41) ;  /* 0x0000000000047947 */ /* 0x000fea0003800000 */
.L_x_40:
[----:B------:R3:W-:Y:S02]  /*1240*/  STG.E.64 desc[UR6][R12.64], RZ ;  /* 0x000000ff0c007986 */ /* 0x0007e4000c101b06 */
.L_x_41:
[----:B------:R-:W-:-:S07]  /*1250*/  VIADD R28, R28, 0x2 ;  /* 0x000000021c1c7836 */ /* 0x000fce0000000000 */
.L_x_37:
[----:B------:R-:W-:-:S13]  /*1260*/  ISETP.NE.AND P0, PT, R5, RZ, PT ;  /* 0x000000ff0500720c */ /* 0x000fda0003f05270 */
[----:B------:R-:W-:Y:S05]  /*1270*/  @!P0 BRA `(.L_x_27) ;  /* 0x00000000008c8947 */ /* 0x000fea0003800000 */
[----:B------:R-:W-:-:S04]  /*1280*/  ISETP.NE.AND P0, PT, R28, RZ, PT ;  /* 0x000000ff1c00720c */ /* 0x000fc80003f05270 */
[----:B------:R-:W-:-:S13]  /*1290*/  ISETP.EQ.OR P0, PT, R28, R0, !P0 ;  /* 0x000000001c00720c */ /* 0x000fda0004702670 */
[----:B------:R-:W-:Y:S05]  /*12a0*/  @P0 BRA `(.L_x_42) ;  /* 0x0000000000740947 */ /* 0x000fea0003800000 */
[----:B------:R-:W4:Y:S01]  /*12b0*/  LDC.64 R14, c[0x0][0x390] ;  /* 0x0000e400ff0e7b82 */ /* 0x000f220000000a00 */
[----:B------:R-:W-:Y:S01]  /*12c0*/  IMAD.IADD R25, R33, 0x1, R28 ;  /* 0x0000000121197824 */ /* 0x000fe200078e021c */
[----:B------:R-:W-:-:S06]  /*12d0*/  IADD3 R21, PT, PT, R31, R28, RZ ;  /* 0x0000001c1f157210 */ /* 0x000fcc0007ffe0ff */
[----:B0123--:R-:W0:Y:S01]  /*12e0*/  LDC.64 R12, c[0x0][0x388] ;  /* 0x0000e200ff0c7b82 */ /* 0x00fe220000000a00 */
[--C-:B------:R-:W-:Y:S02]  /*12f0*/  IMAD.IADD R23, R8, 0x1, R28.reuse ;  /* 0x0000000108177824 */ /* 0x100fe400078e021c */
[----:B------:R-:W-:Y:S02]  /*1300*/  IMAD.IADD R9, R9, 0x1, R28 ;  /* 0x0000000109097824 */ /* 0x000fe400078e021c */
[----:B----4-:R-:W-:-:S05]  /*1310*/  IMAD.WIDE R24, R25, 0x8, R14 ;  /* 0x0000000819187825 */ /* 0x010fca00078e020e */
[----:B------:R-:W2:Y:S01]  /*1320*/  LDG.E.64 R16, desc[UR6][R24.64] ;  /* 0x0000000618107981 */ /* 0x000ea2000c1e1b00 */
[----:B------:R-:W-:-:S03]  /*1330*/  IMAD.WIDE R20, R21, 0x8, R14 ;  /* 0x0000000815147825 */ /* 0x000fc600078e020e */
[----:B------:R-:W2:Y:S01]  /*1340*/  LDG.E.64 R18, desc[UR6][R24.64+0x10] ;  /* 0x0000100618127981 */ /* 0x000ea2000c1e1b00 */
[----:B------:R-:W-:-:S03]  /*1350*/  IMAD.WIDE.U32 R22, R23, 0x8, R14 ;  /* 0x0000000817167825 */ /* 0x000fc600078e000e */
[----:B------:R-:W3:Y:S01]  /*1360*/  LDG.E.64 R20, desc[UR6][R20.64] ;  /* 0x0000000614147981 */ /* 0x000ee2000c1e1b00 */
[----:B------:R-:W-:-:S03]  /*1370*/  IMAD.WIDE.U32 R26, R9, 0x8, R14 ;  /* 0x00000008091a7825 */ /* 0x000fc600078e000e */
[----:B------:R-:W4:Y:S01]  /*1380*/  LDG.E.64 R22, desc[UR6][R22.64] ;  /* 0x0000000616167981 */ /* 0x000f22000c1e1b00 */
[----:B0-----:R-:W-:-:S03]  /*1390*/  IMAD.WIDE.U32 R28, R9, 0x8, R12 ;  /* 0x00000008091c7825 */ /* 0x001fc600078e000c */
[----:B------:R-:W5:Y:S04]  /*13a0*/  LDG.E.64 R14, desc[UR6][R26.64] ;  /* 0x000000061a0e7981 */ /* 0x000f68000c1e1b00 */
[----:B------:R-:W4:Y:S01]  /*13b0*/  LDG.E.64 R28, desc[UR6][R28.64] ;  /* 0x000000061c1c7981 */ /* 0x000f22000c1e1b00 */
[----:B------:R-:W-:Y:S01]  /*13c0*/  UMOV UR4, 0x47ae147b ;  /* 0x47ae147b00047882 */ /* 0x000fe20000000000 */
[----:B------:R-:W-:Y:S01]  /*13d0*/  UMOV UR5, 0x3f847ae1 ;  /* 0x3f847ae100057882 */ /* 0x000fe20000000000 */
[----:B------:R-:W-:Y:S01]  /*13e0*/  IMAD.WIDE.U32 R10, R9, 0x8, R10 ;  /* 0x00000008090a7825 */ /* 0x000fe200078e000a */
[----:B--2---:R-:W-:-:S08]  /*13f0*/  DADD R16, R16, R18 ;  /* 0x0000000010107229 */ /* 0x004fd00000000012 */
[----:B---3--:R-:W-:Y:S02]  /*1400*/  DADD R16, R16, R20 ;  /* 0x0000000010107229 */ /* 0x008fe40000000014 */
[----:B-----5:R-:W-:-:S06]  /*1410*/  DADD R12, R14, R14 ;  /* 0x000000000e0c7229 */ /* 0x020fcc000000000e */
[----:B----4-:R-:W-:Y:S02]  /*1420*/  DADD R16, R16, R22 ;  /* 0x0000000010107229 */ /* 0x010fe40000000016 */
[----:B------:R-:W-:-:S06]  /*1430*/  DADD R12, R12, -R28 ;  /* 0x000000000c0c7229 */ /* 0x000fcc000000081c */
[----:B------:R-:W-:-:S08]  /*1440*/  DFMA R16, R14, -4, R16 ;  /* 0xc01000000e10782b */ /* 0x000fd00000000010 */
[----:B------:R-:W-:-:S07]  /*1450*/  DFMA R12, R16, UR4, R12 ;  /* 0x00000004100c7c2b */ /* 0x000fce000800000c */
[----:B------:R0:W-:Y:S01]  /*1460*/  STG.E.64 desc[UR6][R10.64], R12 ;  /* 0x0000000c0a007986 */ /* 0x0001e2000c101b06 */
[----:B------:R-:W-:Y:S05]  /*1470*/  BRA `(.L_x_27) ;  /* 0x00000000000c7947 */ /* 0x000fea0003800000 */
.L_x_42:
[----:B------:R-:W-:-:S04]  /*1480*/  IMAD.IADD R9, R9, 0x1, R28 ;  /* 0x0000000109097824 */ /* 0x000fc800078e021c */
[----:B------:R-:W-:-:S05]  /*1490*/  IMAD.WIDE.U32 R10, R9, 0x8, R10 ;  /* 0x00000008090a7825 */ /* 0x000fca00078e000a */
[----:B0-----:R0:W-:Y:S02]  /*14a0*/  STG.E.64 desc[UR6][R10.64], RZ ;  /* 0x000000ff0a007986 */ /* 0x0011e4000c101b06 */
.L_x_27:
[----:B------:R-:W-:Y:S05]  /*14b0*/  @P1 BRA `(.L_x_43) ;  /* 0xffffffe800fc1947 */ /* 0x000fea000383ffff */
[----:B0-----:R-:W-:Y:S05]  /*14c0*/  EXIT ;  /* 0x000000000000794d */ /* 0x001fea0003800000 */
.L_x_44:
        /* <DEDUP_REMOVED lines=11> */
.L_x_47:


//--------------------- .nv.shared.reserved.0     --------------------------
	.section	.nv.shared.reserved.0,"aw",@nobits
	.weak		__nv_reservedSMEM_offset_0_alias
	.size		__nv_reservedSMEM_offset_0_alias, 0, 64
	.other		__nv_reservedSMEM_offset_0_alias,@"STO_CUDA_RESERVED_SHARED STV_DEFAULT"
__nv_reservedSMEM_offset_0_alias:
	.zero		0
	.zero		64


//--------------------- .nv.constant0._Z11initForWaveddiPdS_S_ --------------------------
	.section	.nv.constant0._Z11initForWaveddiPdS_S_,"a",@progbits
	.sectionflags	@""
	.align	4
.nv.constant0._Z11initForWaveddiPdS_S_:
	.zero		944


//--------------------- .nv.constant0._Z4waveiPdS_S_ --------------------------
	.section	.nv.constant0._Z4waveiPdS_S_,"a",@progbits
	.sectionflags	@""
	.align	4
.nv.constant0._Z4waveiPdS_S_:
	.zero		928


//--------------------- SYMBOLS --------------------------

	.type		.nv.reservedSmem.offset0,@object
	.size		.nv.reservedSmem.offset0,0x4
